	.headerflags	@"EF_CUDA_TEXMODE_UNIFIED EF_CUDA_64BIT_ADDRESS EF_CUDA_ACCELERATORS EF_CUDA_SM90 EF_CUDA_VIRTUAL_SM(EF_CUDA_SM90)"
	.elftype	@"ET_EXEC"


//--------------------- .nv.info                  --------------------------
	.section	.nv.info,"",@"SHT_CUDA_INFO"
	.align	4


	//----- nvinfo : EIATTR_REGCOUNT
	.align		4
        /*0000*/ 	.byte	0x04, 0x2f
        /*0002*/ 	.short	(.L_1 - .L_0)
	.align		4
.L_0:
        /*0004*/ 	.word	index@(triton_poi_fused__unsafe_index_add_mul_sub_13)
        /*0008*/ 	.word	0x00000040


	//----- nvinfo : EIATTR_MIN_STACK_SIZE
	.align		4
.L_1:
        /*000c*/ 	.byte	0x04, 0x12
        /*000e*/ 	.short	(.L_3 - .L_2)
	.align		4
.L_2:
        /*0010*/ 	.word	index@(triton_poi_fused__unsafe_index_add_mul_sub_13)
        /*0014*/ 	.word	0x00000000


	//----- nvinfo : EIATTR_FRAME_SIZE
	.align		4
.L_3:
        /*0018*/ 	.byte	0x04, 0x11
        /*001a*/ 	.short	(.L_5 - .L_4)
	.align		4
.L_4:
        /*001c*/ 	.word	index@(triton_poi_fused__unsafe_index_add_mul_sub_13)
        /*0020*/ 	.word	0x00000000


	//----- nvinfo : EIATTR_MIN_STACK_SIZE
	.align		4
.L_5:
        /*0024*/ 	.byte	0x04, 0x12
        /*0026*/ 	.short	(.L_7 - .L_6)
	.align		4
.L_6:
        /*0028*/ 	.word	index@(triton_poi_fused__unsafe_index_add_mul_sub_13)
        /*002c*/ 	.word	0x00000000
.L_7:


//--------------------- .nv.info.triton_poi_fused__unsafe_index_add_mul_sub_13 --------------------------
	.section	.nv.info.triton_poi_fused__unsafe_index_add_mul_sub_13,"",@"SHT_CUDA_INFO"
	.sectionflags	@""
	.align	4


	//----- nvinfo : EIATTR_CUDA_API_VERSION
	.align		4
        /*0000*/ 	.byte	0x04, 0x37
        /*0002*/ 	.short	(.L_9 - .L_8)
.L_8:
        /*0004*/ 	.word	0x0000007c


	//----- nvinfo : EIATTR_KPARAM_INFO
	.align		4
.L_9:
        /*0008*/ 	.byte	0x04, 0x17
        /*000a*/ 	.short	(.L_11 - .L_10)
.L_10:
        /*000c*/ 	.word	0x00000000
        /*0010*/ 	.short	0x000b
        /*0012*/ 	.short	0x0058
        /*0014*/ 	.byte	0x00, 0xf0, 0x11, 0x00


	//----- nvinfo : EIATTR_KPARAM_INFO
	.align		4
.L_11:
        /*0018*/ 	.byte	0x04, 0x17
        /*001a*/ 	.short	(.L_13 - .L_12)
.L_12:
        /*001c*/ 	.word	0x00000000
        /*0020*/ 	.short	0x000a
        /*0022*/ 	.short	0x0050
        /*0024*/ 	.byte	0x00, 0xf4, 0x21, 0x00


	//----- nvinfo : EIATTR_KPARAM_INFO
	.align		4
.L_13:
        /*0028*/ 	.byte	0x04, 0x17
        /*002a*/ 	.short	(.L_15 - .L_14)
.L_14:
        /*002c*/ 	.word	0x00000000
        /*0030*/ 	.short	0x0009
        /*0032*/ 	.short	0x0048
        /*0034*/ 	.byte	0x00, 0xf4, 0x21, 0x00


	//----- nvinfo : EIATTR_KPARAM_INFO
	.align		4
.L_15:
        /*0038*/ 	.byte	0x04, 0x17
        /*003a*/ 	.short	(.L_17 - .L_16)
.L_16:
        /*003c*/ 	.word	0x00000000
        /*0040*/ 	.short	0x0008
        /*0042*/ 	.short	0x0040
        /*0044*/ 	.byte	0x00, 0xf4, 0x21, 0x00


	//----- nvinfo : EIATTR_KPARAM_INFO
	.align		4
.L_17:
        /*0048*/ 	.byte	0x04, 0x17
        /*004a*/ 	.short	(.L_19 - .L_18)
.L_18:
        /*004c*/ 	.word	0x00000000
        /*0050*/ 	.short	0x0007
        /*0052*/ 	.short	0x0038
        /*0054*/ 	.byte	0x00, 0xf4, 0x21, 0x00


	//----- nvinfo : EIATTR_KPARAM_INFO
	.align		4
.L_19:
        /*0058*/ 	.byte	0x04, 0x17
        /*005a*/ 	.short	(.L_21 - .L_20)
.L_20:
        /*005c*/ 	.word	0x00000000
        /*0060*/ 	.short	0x0006
        /*0062*/ 	.short	0x0030
        /*0064*/ 	.byte	0x00, 0xf4, 0x21, 0x00


	//----- nvinfo : EIATTR_KPARAM_INFO
	.align		4
.L_21:
        /*0068*/ 	.byte	0x04, 0x17
        /*006a*/ 	.short	(.L_23 - .L_22)
.L_22:
        /*006c*/ 	.word	0x00000000
        /*0070*/ 	.short	0x0005
        /*0072*/ 	.short	0x0028
        /*0074*/ 	.byte	0x00, 0xf4, 0x21, 0x00


	//----- nvinfo : EIATTR_KPARAM_INFO
	.align		4
.L_23:
        /*0078*/ 	.byte	0x04, 0x17
        /*007a*/ 	.short	(.L_25 - .L_24)
.L_24:
        /*007c*/ 	.word	0x00000000
        /*0080*/ 	.short	0x0004
        /*0082*/ 	.short	0x0020
        /*0084*/ 	.byte	0x00, 0xf4, 0x21, 0x00


	//----- nvinfo : EIATTR_KPARAM_INFO
	.align		4
.L_25:
        /*0088*/ 	.byte	0x04, 0x17
        /*008a*/ 	.short	(.L_27 - .L_26)
.L_26:
        /*008c*/ 	.word	0x00000000
        /*0090*/ 	.short	0x0003
        /*0092*/ 	.short	0x0018
        /*0094*/ 	.byte	0x00, 0xf4, 0x21, 0x00


	//----- nvinfo : EIATTR_KPARAM_INFO
	.align		4
.L_27:
        /*0098*/ 	.byte	0x04, 0x17
        /*009a*/ 	.short	(.L_29 - .L_28)
.L_28:
        /*009c*/ 	.word	0x00000000
        /*00a0*/ 	.short	0x0002
        /*00a2*/ 	.short	0x0010
        /*00a4*/ 	.byte	0x00, 0xf4, 0x21, 0x00


	//----- nvinfo : EIATTR_KPARAM_INFO
	.align		4
.L_29:
        /*00a8*/ 	.byte	0x04, 0x17
        /*00aa*/ 	.short	(.L_31 - .L_30)
.L_30:
        /*00ac*/ 	.word	0x00000000
        /*00b0*/ 	.short	0x0001
        /*00b2*/ 	.short	0x0008
        /*00b4*/ 	.byte	0x00, 0xf4, 0x21, 0x00


	//----- nvinfo : EIATTR_KPARAM_INFO
	.align		4
.L_31:
        /*00b8*/ 	.byte	0x04, 0x17
        /*00ba*/ 	.short	(.L_33 - .L_32)
.L_32:
        /*00bc*/ 	.word	0x00000000
        /*00c0*/ 	.short	0x0000
        /*00c2*/ 	.short	0x0000
        /*00c4*/ 	.byte	0x00, 0xf4, 0x21, 0x00


	//----- nvinfo : EIATTR_SPARSE_MMA_MASK
	.align		4
.L_33:
        /*00c8*/ 	.byte	0x03, 0x50
        /*00ca*/ 	.short	0x0000


	//----- nvinfo : EIATTR_MAXREG_COUNT
	.align		4
        /*00cc*/ 	.byte	0x03, 0x1b
        /*00ce*/ 	.short	0x00ff


	//----- nvinfo : EIATTR_EXIT_INSTR_OFFSETS
	.align		4
        /*00d0*/ 	.byte	0x04, 0x1c
        /*00d2*/ 	.short	(.L_35 - .L_34)


	//   ....[0]....
.L_34:
        /*00d4*/ 	.word	0x000026b0


	//----- nvinfo : EIATTR_REQNTID
	.align		4
.L_35:
        /*00d8*/ 	.byte	0x04, 0x10
        /*00da*/ 	.short	(.L_37 - .L_36)
.L_36:
        /*00dc*/ 	.word	0x00000080
        /*00e0*/ 	.word	0x00000001
        /*00e4*/ 	.word	0x00000001


	//----- nvinfo : EIATTR_CBANK_PARAM_SIZE
	.align		4
.L_37:
        /*00e8*/ 	.byte	0x03, 0x19
        /*00ea*/ 	.short	0x005c


	//----- nvinfo : EIATTR_PARAM_CBANK
	.align		4
        /*00ec*/ 	.byte	0x04, 0x0a
        /*00ee*/ 	.short	(.L_39 - .L_38)
	.align		4
.L_38:
        /*00f0*/ 	.word	index@(.nv.constant0.triton_poi_fused__unsafe_index_add_mul_sub_13)
        /*00f4*/ 	.short	0x0210
        /*00f6*/ 	.short	0x005c


	//----- nvinfo : EIATTR_SW_WAR
	.align		4
.L_39:
        /*00f8*/ 	.byte	0x04, 0x36
        /*00fa*/ 	.short	(.L_41 - .L_40)
.L_40:
        /*00fc*/ 	.word	0x00000008
.L_41:


//--------------------- .nv.callgraph             --------------------------
	.section	.nv.callgraph,"",@"SHT_CUDA_CALLGRAPH"
	.align	4
	.sectionentsize	8
	.align		4
        /*0000*/ 	.word	0x00000000
	.align		4
        /*0004*/ 	.word	0xffffffff
	.align		4
        /*0008*/ 	.word	0x00000000
	.align		4
        /*000c*/ 	.word	0xfffffffe
	.align		4
        /*0010*/ 	.word	0x00000000
	.align		4
        /*0014*/ 	.word	0xfffffffd
	.align		4
        /*0018*/ 	.word	0x00000000
	.align		4
        /*001c*/ 	.word	0xfffffffc


//--------------------- .text.triton_poi_fused__unsafe_index_add_mul_sub_13 --------------------------
	.section	.text.triton_poi_fused__unsafe_index_add_mul_sub_13,"ax",@progbits
	.align	128
        .global         triton_poi_fused__unsafe_index_add_mul_sub_13
        .type           triton_poi_fused__unsafe_index_add_mul_sub_13,@function
        .size           triton_poi_fused__unsafe_index_add_mul_sub_13,(.L_x_1 - triton_poi_fused__unsafe_index_add_mul_sub_13)
        .other          triton_poi_fused__unsafe_index_add_mul_sub_13,@"STO_CUDA_ENTRY STV_DEFAULT"
triton_poi_fused__unsafe_index_add_mul_sub_13:
.text.triton_poi_fused__unsafe_index_add_mul_sub_13:
[----:B------:R-:W-:Y:S01]  /*0000*/  LDC R1, c[0x0][0x28] ;  /* 0x00000a00ff017b82 */ /* 0x000fe20000000800 */
[----:B------:R-:W1:Y:S07]  /*0010*/  S2R R0, SR_TID.X ;  /* 0x0000000000007919 */ /* 0x000e6e0000002100 */
[----:B------:R-:W2:Y:S01]  /*0020*/  LDC.64 R28, c[0x0][0x220] ;  /* 0x00008800ff1c7b82 */ /* 0x000ea20000000a00 */
[----:B------:R-:W-:Y:S01]  /*0030*/  ULDC.64 UR4, c[0x0][0x208] ;  /* 0x0000820000047ab9 */ /* 0x000fe20000000a00 */
[----:B------:R-:W-:Y:S01]  /*0040*/  ULDC.64 UR6, c[0x0][0x230] ;  /* 0x00008c0000067ab9 */ /* 0x000fe20000000a00 */
[----:B------:R-:W3:Y:S05]  /*0050*/  S2R R7, SR_CTAID.X ;  /* 0x0000000000077919 */ /* 0x000eea0000002500 */
[----:B------:R-:W4:Y:S08]  /*0060*/  LDC.64 R30, c[0x0][0x250] ;  /* 0x00009400ff1e7b82 */ /* 0x000f300000000a00 */
[----:B------:R-:W5:Y:S08]  /*0070*/  LDC.64 R26, c[0x0][0x218] ;  /* 0x00008600ff1a7b82 */ /* 0x000f700000000a00 */
[----:B------:R-:W2:Y:S01]  /*0080*/  LDC.64 R32, c[0x0][0x248] ;  /* 0x00009200ff207b82 */ /* 0x000ea20000000a00 */
[----:B-1----:R-:W-:-:S07]  /*0090*/  IMAD.SHL.U32 R0, R0, 0x4, RZ ;  /* 0x0000000400007824 */ /* 0x002fce00078e00ff */
[----:B------:R-:W1:Y:S01]  /*00a0*/  LDC.64 R20, c[0x0][0x228] ;  /* 0x00008a00ff147b82 */ /* 0x000e620000000a00 */
[----:B---3--:R-:W-:Y:S02]  /*00b0*/  SHF.R.S32.HI R45, RZ, 0x15, R7 ;  /* 0x00000015ff2d7819 */ /* 0x008fe40000011407 */
[----:B------:R-:W-:Y:S02]  /*00c0*/  LOP3.LUT R0, R0, 0x1fc, RZ, 0xc0, !PT ;  /* 0x000001fc00007812 */ /* 0x000fe400078ec0ff */
[----:B------:R-:W-:-:S03]  /*00d0*/  SGXT R45, R45, 0x1 ;  /* 0x000000012d2d781a */ /* 0x000fc60000000200 */
[----:B------:R-:W3:Y:S01]  /*00e0*/  LDC.64 R22, c[0x0][0x238] ;  /* 0x00008e00ff167b82 */ /* 0x000ee20000000a00 */
[----:B------:R-:W-:-:S05]  /*00f0*/  IMAD R4, R7, 0x400, R0 ;  /* 0x0000040007047824 */ /* 0x000fca00078e0200 */
[----:B------:R-:W-:Y:S02]  /*0100*/  SHF.R.S32.HI R3, RZ, 0x1f, R4 ;  /* 0x0000001fff037819 */ /* 0x000fe40000011404 */
[----:B------:R-:W1:Y:S02]  /*0110*/  LDC.64 R48, c[0x0][0x258] ;  /* 0x00009600ff307b82 */ /* 0x000e640000000a00 */
[----:B------:R-:W-:-:S04]  /*0120*/  LEA.HI R3, R3, R4, RZ, 0x4 ;  /* 0x0000000403037211 */ /* 0x000fc800078f20ff */
[----:B------:R-:W-:Y:S02]  /*0130*/  SHF.R.S32.HI R5, RZ, 0x4, R3 ;  /* 0x00000004ff057819 */ /* 0x000fe40000011403 */
[----:B------:R-:W3:Y:S02]  /*0140*/  LDC.64 R36, c[0x0][0x260] ;  /* 0x00009800ff247b82 */ /* 0x000ee40000000a00 */
[----:B------:R-:W-:-:S04]  /*0150*/  LEA.HI R0, R5, R5, RZ, 0x4 ;  /* 0x0000000505007211 */ /* 0x000fc800078f20ff */
[----:B------:R-:W-:Y:S02]  /*0160*/  LOP3.LUT R2, R0, 0xfffffff0, RZ, 0xc0, !PT ;  /* 0xfffffff000027812 */ /* 0x000fe400078ec0ff */
[----:B------:R-:W-:Y:S02]  /*0170*/  LEA.HI R0, R45, R4, RZ, 0x8 ;  /* 0x000000042d007211 */ /* 0x000fe400078f40ff */
[----:B------:R-:W-:Y:S02]  /*0180*/  IADD3 R5, R5, -R2, RZ ;  /* 0x8000000205057210 */ /* 0x000fe40007ffe0ff */
[----:B------:R-:W-:-:S03]  /*0190*/  SHF.R.S32.HI R0, RZ, 0x8, R0 ;  /* 0x00000008ff007819 */ /* 0x000fc60000011400 */
[----:B--2---:R-:W-:Y:S01]  /*01a0*/  IMAD.WIDE R34, R5, 0x8, R28 ;  /* 0x0000000805227825 */ /* 0x004fe200078e021c */
[----:B------:R-:W-:-:S04]  /*01b0*/  LEA.HI R2, R0, R0, RZ, 0x4 ;  /* 0x0000000000027211 */ /* 0x000fc800078f20ff */
[----:B------:R-:W-:Y:S01]  /*01c0*/  LOP3.LUT R51, R2, 0xfffffff0, RZ, 0xc0, !PT ;  /* 0xfffffff002337812 */ /* 0x000fe200078ec0ff */
[----:B----4-:R-:W-:Y:S01]  /*01d0*/  IMAD.WIDE R24, R5, 0x8, R30 ;  /* 0x0000000805187825 */ /* 0x010fe200078e021e */
[----:B------:R-:W2:Y:S03]  /*01e0*/  LDG.E.EL.64 R34, desc[UR4][R34.64] ;  /* 0x0000000422227981 */ /* 0x000ea6000c2e1b00 */
[----:B------:R-:W-:Y:S02]  /*01f0*/  IMAD.IADD R51, R0, 0x1, -R51 ;  /* 0x0000000100337824 */ /* 0x000fe400078e0a33 */
[----:B------:R-:W4:Y:S01]  /*0200*/  LDG.E.EL.64 R24, desc[UR4][R24.64] ;  /* 0x0000000418187981 */ /* 0x000f22000c2e1b00 */
[----:B------:R-:W-:Y:S01]  /*0210*/  LOP3.LUT R15, R3, 0xfffffff0, RZ, 0xc0, !PT ;  /* 0xfffffff0030f7812 */ /* 0x000fe200078ec0ff */
[----:B-----5:R-:W-:-:S03]  /*0220*/  IMAD.WIDE R12, R51, 0x8, R26 ;  /* 0x00000008330c7825 */ /* 0x020fc600078e021a */
[----:B------:R-:W-:-:S03]  /*0230*/  IADD3 R15, R4, -R15, RZ ;  /* 0x8000000f040f7210 */ /* 0x000fc60007ffe0ff */
[----:B------:R-:W5:Y:S01]  /*0240*/  LDG.E.EL.64 R12, desc[UR4][R12.64] ;  /* 0x000000040c0c7981 */ /* 0x000f62000c2e1b00 */
[----:B0-----:R-:W-:-:S04]  /*0250*/  IMAD.WIDE R6, R51, 0x8, R32 ;  /* 0x0000000833067825 */ /* 0x001fc800078e0220 */
[C---:B-1----:R-:W-:Y:S02]  /*0260*/  IMAD.WIDE R8, R15.reuse, 0x8, R20 ;  /* 0x000000080f087825 */ /* 0x042fe400078e0214 */
[----:B------:R-:W5:Y:S04]  /*0270*/  LDG.E.EL.64 R6, desc[UR4][R6.64] ;  /* 0x0000000406067981 */ /* 0x000f68000c2e1b00 */
[----:B------:R-:W5:Y:S01]  /*0280*/  LDG.E.EL.128 R8, desc[UR4][R8.64] ;  /* 0x0000000408087981 */ /* 0x000f62000c2e1d00 */
[----:B---3--:R-:W-:-:S06]  /*0290*/  IMAD.WIDE R16, R15, 0x8, R22 ;  /* 0x000000080f107825 */ /* 0x008fcc00078e0216 */
[----:B------:R-:W3:Y:S01]  /*02a0*/  LDG.E.EL.128 R16, desc[UR4][R16.64] ;  /* 0x0000000410107981 */ /* 0x000ee2000c2e1d00 */
[----:B------:R-:W-:-:S05]  /*02b0*/  VIADD R40, R4, 0x200 ;  /* 0x0000020004287836 */ /* 0x000fca0000000000 */
[CC--:B------:R-:W-:Y:S02]  /*02c0*/  LEA.HI R0, R45.reuse, R40.reuse, RZ, 0x4 ;  /* 0x000000282d007211 */ /* 0x0c0fe400078f20ff */
[----:B------:R-:W-:Y:S02]  /*02d0*/  LEA.HI R2, R45, R40, RZ, 0x8 ;  /* 0x000000282d027211 */ /* 0x000fe400078f40ff */
[----:B------:R-:W-:Y:S02]  /*02e0*/  SHF.R.S32.HI R43, RZ, 0x4, R0 ;  /* 0x00000004ff2b7819 */ /* 0x000fe40000011400 */
[----:B------:R-:W-:Y:S02]  /*02f0*/  SHF.R.S32.HI R2, RZ, 0x8, R2 ;  /* 0x00000008ff027819 */ /* 0x000fe40000011402 */
[----:B------:R-:W-:Y:S02]  /*0300*/  LEA.HI R0, R43, R43, RZ, 0x4 ;  /* 0x0000002b2b007211 */ /* 0x000fe400078f20ff */
[----:B------:R-:W-:-:S02]  /*0310*/  LEA.HI R3, R2, R2, RZ, 0x4 ;  /* 0x0000000202037211 */ /* 0x000fc400078f20ff */
[----:B------:R-:W-:Y:S02]  /*0320*/  LOP3.LUT R14, R0, 0xfffffff0, RZ, 0xc0, !PT ;  /* 0xfffffff0000e7812 */ /* 0x000fe400078ec0ff */
[----:B------:R-:W-:Y:S02]  /*0330*/  IADD3 R0, R4, 0x2, RZ ;  /* 0x0000000204007810 */ /* 0x000fe40007ffe0ff */
[----:B------:R-:W-:Y:S01]  /*0340*/  LOP3.LUT R3, R3, 0xfffffff0, RZ, 0xc0, !PT ;  /* 0xfffffff003037812 */ /* 0x000fe200078ec0ff */
[----:B------:R-:W-:Y:S01]  /*0350*/  IMAD.IADD R43, R43, 0x1, -R14 ;  /* 0x000000012b2b7824 */ /* 0x000fe200078e0a0e */
[----:B------:R-:W-:-:S03]  /*0360*/  LEA.HI R14, R45, R0, RZ, 0x4 ;  /* 0x000000002d0e7211 */ /* 0x000fc600078f20ff */
[----:B------:R-:W-:Y:S01]  /*0370*/  IMAD.WIDE R28, R43, 0x8, R28 ;  /* 0x000000082b1c7825 */ /* 0x000fe200078e021c */
[----:B------:R-:W-:-:S03]  /*0380*/  LOP3.LUT R39, R14, 0xfffffff0, RZ, 0xc0, !PT ;  /* 0xfffffff00e277812 */ /* 0x000fc600078ec0ff */
[----:B------:R-:W-:Y:S01]  /*0390*/  IMAD.WIDE R30, R43, 0x8, R30 ;  /* 0x000000082b1e7825 */ /* 0x000fe200078e021e */
[----:B------:R-:W-:Y:S01]  /*03a0*/  IADD3 R39, R0, -R39, RZ ;  /* 0x8000002700277210 */ /* 0x000fe20007ffe0ff */
[----:B------:R-:W3:Y:S02]  /*03b0*/  LDG.E.EL.64 R28, desc[UR4][R28.64] ;  /* 0x000000041c1c7981 */ /* 0x000ee4000c2e1b00 */
[----:B------:R-:W-:Y:S02]  /*03c0*/  IMAD.IADD R3, R2, 0x1, -R3 ;  /* 0x0000000102037824 */ /* 0x000fe400078e0a03 */
[----:B------:R-:W3:Y:S02]  /*03d0*/  LDG.E.EL.64 R30, desc[UR4][R30.64] ;  /* 0x000000041e1e7981 */ /* 0x000ee4000c2e1b00 */
[----:B------:R-:W-:-:S04]  /*03e0*/  IMAD.WIDE R26, R3, 0x8, R26 ;  /* 0x00000008031a7825 */ /* 0x000fc800078e021a */
[----:B------:R-:W-:Y:S02]  /*03f0*/  IMAD.WIDE R32, R3, 0x8, R32 ;  /* 0x0000000803207825 */ /* 0x000fe400078e0220 */
[----:B------:R-:W3:Y:S01]  /*0400*/  LDG.E.EL.64 R26, desc[UR4][R26.64] ;  /* 0x000000041a1a7981 */ /* 0x000ee2000c2e1b00 */
[----:B--2---:R-:W-:Y:S02]  /*0410*/  SHF.R.U32.HI R41, RZ, 0x1c, R35 ;  /* 0x0000001cff297819 */ /* 0x004fe40000011623 */
[----:B----4-:R-:W-:Y:S02]  /*0420*/  SHF.R.U32.HI R47, RZ, 0x1c, R25 ;  /* 0x0000001cff2f7819 */ /* 0x010fe40000011619 */
[----:B-----5:R-:W-:Y:S01]  /*0430*/  SHF.R.U32.HI R0, RZ, 0x1c, R13 ;  /* 0x0000001cff007819 */ /* 0x020fe2000001160d */
[----:B------:R-:W-:Y:S01]  /*0440*/  IMAD.WIDE R20, R39, 0x8, R20 ;  /* 0x0000000827147825 */ /* 0x000fe200078e0214 */
[----:B------:R-:W-:Y:S01]  /*0450*/  LOP3.LUT R41, R41, 0x8, RZ, 0xc0, !PT ;  /* 0x0000000829297812 */ /* 0x000fe200078ec0ff */
[----:B------:R-:W2:Y:S01]  /*0460*/  LDG.E.EL.64 R32, desc[UR4][R32.64] ;  /* 0x0000000420207981 */ /* 0x000ea2000c2e1b00 */
[----:B------:R-:W-:-:S02]  /*0470*/  LOP3.LUT R47, R47, 0x8, RZ, 0xc0, !PT ;  /* 0x000000082f2f7812 */ /* 0x000fc400078ec0ff */
[----:B------:R-:W-:-:S04]  /*0480*/  IADD3 R42, P0, R34, R41, RZ ;  /* 0x00000029222a7210 */ /* 0x000fc80007f1e0ff */
[----:B------:R-:W-:Y:S01]  /*0490*/  IADD3.X R41, RZ, R35, RZ, P0, !PT ;  /* 0x00000023ff297210 */ /* 0x000fe200007fe4ff */
[--C-:B------:R-:W-:Y:S01]  /*04a0*/  IMAD.WIDE R34, R5, 0x4, R48.reuse ;  /* 0x0000000405227825 */ /* 0x100fe200078e0230 */
[----:B------:R-:W-:Y:S02]  /*04b0*/  IADD3 R38, P0, R24, R47, RZ ;  /* 0x0000002f18267210 */ /* 0x000fe40007f1e0ff */
[----:B------:R-:W-:Y:S01]  /*04c0*/  LOP3.LUT R5, R0, 0x8, RZ, 0xc0, !PT ;  /* 0x0000000800057812 */ /* 0x000fe200078ec0ff */
[----:B------:R-:W-:Y:S01]  /*04d0*/  IMAD.WIDE R48, R43, 0x4, R48 ;  /* 0x000000042b307825 */ /* 0x000fe200078e0230 */
[----:B------:R-:W-:Y:S01]  /*04e0*/  SHF.R.U32.HI R0, RZ, 0x1c, R7 ;  /* 0x0000001cff007819 */ /* 0x000fe20000011607 */
[----:B------:R0:W4:Y:S02]  /*04f0*/  LDG.E.EL R2, desc[UR4][R34.64] ;  /* 0x0000000422027981 */ /* 0x000124000c2e1900 */
[----:B------:R-:W-:Y:S01]  /*0500*/  IMAD.X R43, RZ, RZ, R25, P0 ;  /* 0x000000ffff2b7224 */ /* 0x000fe200000e0619 */
[----:B------:R-:W-:-:S02]  /*0510*/  IADD3 R14, P0, R12, R5, RZ ;  /* 0x000000050c0e7210 */ /* 0x000fc40007f1e0ff */
[----:B------:R-:W-:Y:S01]  /*0520*/  SHF.R.U32.HI R12, RZ, 0x1a, R9 ;  /* 0x0000001aff0c7819 */ /* 0x000fe20000011609 */
[----:B------:R3:W5:Y:S01]  /*0530*/  LDG.E.EL R5, desc[UR4][R48.64] ;  /* 0x0000000430057981 */ /* 0x000762000c2e1900 */
[----:B------:R-:W-:Y:S02]  /*0540*/  IADD3.X R47, RZ, R13, RZ, P0, !PT ;  /* 0x0000000dff2f7210 */ /* 0x000fe400007fe4ff */
[----:B------:R-:W-:Y:S02]  /*0550*/  LOP3.LUT R13, R0, 0x8, RZ, 0xc0, !PT ;  /* 0x00000008000d7812 */ /* 0x000fe400078ec0ff */
[----:B------:R-:W-:Y:S02]  /*0560*/  LOP3.LUT R0, R12, 0x20, RZ, 0xc0, !PT ;  /* 0x000000200c007812 */ /* 0x000fe400078ec0ff */
[----:B0-----:R-:W-:Y:S02]  /*0570*/  IADD3 R35, P1, R6, R13, RZ ;  /* 0x0000000d06237210 */ /* 0x001fe40007f3e0ff */
[----:B------:R-:W-:-:S02]  /*0580*/  IADD3 R13, P0, R0, UR6, RZ ;  /* 0x00000006000d7c10 */ /* 0x000fc4000ff1e0ff */
[C---:B------:R-:W-:Y:S01]  /*0590*/  SHF.L.U64.HI R41, R42.reuse, 0x5, R41 ;  /* 0x000000052a297819 */ /* 0x040fe20000010229 */
[----:B------:R-:W-:Y:S01]  /*05a0*/  IMAD.X R34, RZ, RZ, R7, P1 ;  /* 0x000000ffff227224 */ /* 0x000fe200008e0607 */
[----:B---3--:R-:W-:Y:S01]  /*05b0*/  SHF.R.U32.HI R49, RZ, 0x1a, R17 ;  /* 0x0000001aff317819 */ /* 0x008fe20000011611 */
[----:B------:R-:W-:Y:S01]  /*05c0*/  IMAD.SHL.U32 R42, R42, 0x20, RZ ;  /* 0x000000202a2a7824 */ /* 0x000fe200078e00ff */
[C---:B------:R-:W-:Y:S01]  /*05d0*/  LEA R6, P1, R8.reuse, R13, 0x2 ;  /* 0x0000000d08067211 */ /* 0x040fe200078210ff */
[--C-:B------:R-:W-:Y:S01]  /*05e0*/  IMAD.WIDE R24, R51, 0x4, R36.reuse ;  /* 0x0000000433187825 */ /* 0x100fe200078e0224 */
[----:B------:R-:W-:Y:S01]  /*05f0*/  IADD3.X R7, RZ, UR7, RZ, P0, !PT ;  /* 0x00000007ff077c10 */ /* 0x000fe200087fe4ff */
[----:B------:R-:W0:Y:S01]  /*0600*/  LDC.64 R12, c[0x0][0x240] ;  /* 0x00009000ff0c7b82 */ /* 0x000e220000000a00 */
[----:B------:R-:W-:Y:S01]  /*0610*/  LOP3.LUT R49, R49, 0x20, RZ, 0xc0, !PT ;  /* 0x0000002031317812 */ /* 0x000fe200078ec0ff */
[----:B------:R-:W-:Y:S01]  /*0620*/  IMAD.WIDE R36, R3, 0x4, R36 ;  /* 0x0000000403247825 */ /* 0x000fe200078e0224 */
[----:B------:R-:W-:Y:S01]  /*0630*/  LEA.HI.X R8, R8, R7, R9, 0x2, P1 ;  /* 0x0000000708087211 */ /* 0x000fe200008f1409 */
[----:B------:R1:W3:Y:S01]  /*0640*/  LDG.E.EL R3, desc[UR4][R24.64] ;  /* 0x0000000418037981 */ /* 0x0002e2000c2e1900 */
[----:B------:R-:W-:-:S02]  /*0650*/  IADD3 R48, P0, R42, R6, RZ ;  /* 0x000000062a307210 */ /* 0x000fc40007f1e0ff */
[----:B------:R-:W-:Y:S01]  /*0660*/  IADD3 R49, P1, R49, UR6, RZ ;  /* 0x0000000631317c10 */ /* 0x000fe2000ff3e0ff */
[----:B------:R1:W2:Y:S01]  /*0670*/  LDG.E.EL R0, desc[UR4][R36.64] ;  /* 0x0000000424007981 */ /* 0x0002a2000c2e1900 */
[C---:B------:R-:W-:Y:S02]  /*0680*/  SHF.L.U64.HI R9, R14.reuse, 0x8, R47 ;  /* 0x000000080e097819 */ /* 0x040fe4000001022f */
[----:B-1----:R-:W-:Y:S01]  /*0690*/  SHF.L.U32 R24, R14, 0x8, RZ ;  /* 0x000000080e187819 */ /* 0x002fe200000006ff */
[----:B------:R-:W-:Y:S01]  /*06a0*/  IMAD.X R14, R41, 0x1, R8, P0 ;  /* 0x00000001290e7824 */ /* 0x000fe200000e0608 */
[----:B------:R-:W-:Y:S02]  /*06b0*/  LEA R25, P2, R16, R49, 0x2 ;  /* 0x0000003110197211 */ /* 0x000fe400078410ff */
[----:B------:R-:W-:Y:S02]  /*06c0*/  IADD3 R46, P0, R24, R48, RZ ;  /* 0x00000030182e7210 */ /* 0x000fe40007f1e0ff */
[----:B------:R-:W-:-:S02]  /*06d0*/  IADD3.X R37, RZ, UR7, RZ, P1, !PT ;  /* 0x00000007ff257c10 */ /* 0x000fc40008ffe4ff */
[C---:B------:R-:W-:Y:S01]  /*06e0*/  SHF.L.U64.HI R34, R35.reuse, 0x8, R34 ;  /* 0x0000000823227819 */ /* 0x040fe20000010222 */
[----:B------:R-:W-:Y:S01]  /*06f0*/  IMAD.SHL.U32 R35, R35, 0x100, RZ ;  /* 0x0000010023237824 */ /* 0x000fe200078e00ff */
[----:B------:R-:W-:Y:S02]  /*0700*/  IADD3.X R47, R9, R14, RZ, P0, !PT ;  /* 0x0000000e092f7210 */ /* 0x000fe400007fe4ff */
[----:B------:R-:W-:Y:S02]  /*0710*/  LEA.HI.X R37, R16, R37, R17, 0x2, P2 ;  /* 0x0000002510257211 */ /* 0x000fe400010f1411 */
[----:B------:R-:W-:Y:S02]  /*0720*/  IADD3 R56, P0, R25, R42, RZ ;  /* 0x0000002a19387210 */ /* 0x000fe40007f1e0ff */
[C---:B------:R-:W-:Y:S02]  /*0730*/  LEA.HI R7, R45.reuse, R40, RZ, 0xc ;  /* 0x000000282d077211 */ /* 0x040fe400078f60ff */
[----:B------:R-:W-:-:S02]  /*0740*/  LEA.HI R45, R45, R4, RZ, 0xc ;  /* 0x000000042d2d7211 */ /* 0x000fc400078f60ff */
[----:B------:R-:W-:Y:S02]  /*0750*/  IADD3.X R16, R37, R41, RZ, P0, !PT ;  /* 0x0000002925107210 */ /* 0x000fe400007fe4ff */
[C---:B------:R-:W-:Y:S01]  /*0760*/  SHF.L.U64.HI R40, R38.reuse, 0x5, R43 ;  /* 0x0000000526287819 */ /* 0x040fe2000001022b */
[----:B------:R-:W-:Y:S01]  /*0770*/  IMAD.SHL.U32 R38, R38, 0x20, RZ ;  /* 0x0000002026267824 */ /* 0x000fe200078e00ff */
[----:B------:R-:W-:Y:S02]  /*0780*/  IADD3 R44, P0, R35, R56, RZ ;  /* 0x00000038232c7210 */ /* 0x000fe40007f1e0ff */
[----:B------:R-:W-:Y:S02]  /*0790*/  SHF.R.S32.HI R36, RZ, 0xc, R45 ;  /* 0x0000000cff247819 */ /* 0x000fe4000001142d */
[----:B------:R-:W-:Y:S02]  /*07a0*/  IADD3 R48, P1, R35, R48, RZ ;  /* 0x0000003023307210 */ /* 0x000fe40007f3e0ff */
[----:B------:R-:W-:-:S02]  /*07b0*/  IADD3.X R45, R34, R16, RZ, P0, !PT ;  /* 0x00000010222d7210 */ /* 0x000fc400007fe4ff */
[----:B------:R-:W-:Y:S01]  /*07c0*/  IADD3 R58, P0, R38, R6, RZ ;  /* 0x00000006263a7210 */ /* 0x000fe20007f1e0ff */
[----:B------:R-:W-:-:S03]  /*07d0*/  IMAD.X R49, R34, 0x1, R14, P1 ;  /* 0x0000000122317824 */ /* 0x000fc600008e060e */
[----:B------:R-:W-:Y:S02]  /*07e0*/  IADD3.X R14, R40, R8, RZ, P0, !PT ;  /* 0x00000008280e7210 */ /* 0x000fe400007fe4ff */
[----:B------:R-:W-:Y:S01]  /*07f0*/  IADD3 R56, P0, R56, R24, RZ ;  /* 0x0000001838387210 */ /* 0x000fe20007f1e0ff */
[----:B------:R-:W-:-:S04]  /*0800*/  IMAD.SHL.U32 R36, R36, 0x200, RZ ;  /* 0x0000020024247824 */ /* 0x000fc800078e00ff */
[----:B------:R-:W-:Y:S01]  /*0810*/  IMAD.X R57, R16, 0x1, R9, P0 ;  /* 0x0000000110397824 */ /* 0x000fe200000e0609 */
[----:B------:R-:W-:Y:S01]  /*0820*/  IADD3 R50, P0, R38, R25, RZ ;  /* 0x0000001926327210 */ /* 0x000fe20007f1e0ff */
[----:B------:R-:W-:Y:S01]  /*0830*/  IMAD.WIDE R48, R36, 0x4, R48 ;  /* 0x0000000424307825 */ /* 0x000fe200078e0230 */
[----:B------:R-:W-:-:S03]  /*0840*/  IADD3 R52, P1, R58, R35, RZ ;  /* 0x000000233a347210 */ /* 0x000fc60007f3e0ff */
[----:B------:R-:W-:Y:S01]  /*0850*/  IMAD.WIDE R44, R36, 0x4, R44 ;  /* 0x00000004242c7825 */ /* 0x000fe200078e022c */
[----:B------:R-:W-:Y:S01]  /*0860*/  IADD3.X R51, R40, R37, RZ, P0, !PT ;  /* 0x0000002528337210 */ /* 0x000fe200007fe4ff */
[----:B------:R-:W2:Y:S01]  /*0870*/  LDG.E.EL R49, desc[UR4][R48.64] ;  /* 0x0000000430317981 */ /* 0x000ea2000c2e1900 */
[----:B------:R-:W-:Y:S01]  /*0880*/  IADD3 R16, P0, R50, R35, RZ ;  /* 0x0000002332107210 */ /* 0x000fe20007f1e0ff */
[----:B0-----:R-:W-:Y:S01]  /*0890*/  IMAD.WIDE R12, R15, 0x4, R12 ;  /* 0x000000040f0c7825 */ /* 0x001fe200078e020c */
[----:B------:R-:W-:Y:S01]  /*08a0*/  IADD3 R58, P2, R58, R24, RZ ;  /* 0x000000183a3a7210 */ /* 0x000fe20007f5e0ff */
[----:B------:R-:W2:Y:S02]  /*08b0*/  LDG.E.EL R44, desc[UR4][R44.64] ;  /* 0x000000042c2c7981 */ /* 0x000ea4000c2e1900 */
[--C-:B------:R-:W-:Y:S01]  /*08c0*/  IMAD.X R53, R14, 0x1, R34.reuse, P1 ;  /* 0x000000010e357824 */ /* 0x100fe200008e0622 */
[----:B------:R-:W-:Y:S01]  /*08d0*/  IADD3.X R59, R14, R9, RZ, P2, !PT ;  /* 0x000000090e3b7210 */ /* 0x000fe200017fe4ff */
[----:B------:R-:W-:Y:S01]  /*08e0*/  IMAD.X R17, R51, 0x1, R34, P0 ;  /* 0x0000000133117824 */ /* 0x000fe200000e0622 */
[----:B------:R-:W3:Y:S01]  /*08f0*/  LDG.E.EL.128 R12, desc[UR4][R12.64] ;  /* 0x000000040c0c7981 */ /* 0x000ee2000c2e1d00 */
[----:B------:R-:W-:-:S04]  /*0900*/  IMAD.WIDE R52, R36, 0x4, R52 ;  /* 0x0000000424347825 */ /* 0x000fc800078e0234 */
[C---:B------:R-:W-:Y:S01]  /*0910*/  IMAD.WIDE R54, R36.reuse, 0x4, R16 ;  /* 0x0000000424367825 */ /* 0x040fe200078e0210 */
[----:B------:R0:W4:Y:S03]  /*0920*/  LDG.E.EL R45, desc[UR4][R52.64] ;  /* 0x00000004342d7981 */ /* 0x000126000c2e1900 */
[C---:B------:R-:W-:Y:S01]  /*0930*/  IMAD.WIDE R46, R36.reuse, 0x4, R46 ;  /* 0x00000004242e7825 */ /* 0x040fe200078e022e */
[----:B------:R1:W4:Y:S03]  /*0940*/  LDG.E.EL R48, desc[UR4][R54.64] ;  /* 0x0000000436307981 */ /* 0x000326000c2e1900 */
[----:B------:R-:W-:Y:S02]  /*0950*/  IMAD.WIDE R56, R36, 0x4, R56 ;  /* 0x0000000424387825 */ /* 0x000fe400078e0238 */
[----:B------:R-:W5:Y:S04]  /*0960*/  LDG.E.EL R47, desc[UR4][R46.64] ;  /* 0x000000042e2f7981 */ /* 0x000f68000c2e1900 */
[----:B------:R-:W5:Y:S01]  /*0970*/  LDG.E.EL R46, desc[UR4][R56.64] ;  /* 0x00000004382e7981 */ /* 0x000f62000c2e1900 */
[----:B------:R-:W-:-:S04]  /*0980*/  SHF.R.U32.HI R16, RZ, 0x1a, R11 ;  /* 0x0000001aff107819 */ /* 0x000fc8000001160b */
[----:B------:R-:W-:-:S04]  /*0990*/  LOP3.LUT R16, R16, 0x20, RZ, 0xc0, !PT ;  /* 0x0000002010107812 */ /* 0x000fc800078ec0ff */
[----:B0-----:R-:W-:Y:S01]  /*09a0*/  IADD3 R53, P0, R16, UR6, RZ ;  /* 0x0000000610357c10 */ /* 0x001fe2000ff1e0ff */
[----:B------:R-:W-:-:S03]  /*09b0*/  IMAD.WIDE R16, R39, 0x8, R22 ;  /* 0x0000000827107825 */ /* 0x000fc600078e0216 */
[----:B------:R-:W-:Y:S02]  /*09c0*/  IADD3.X R23, RZ, UR7, RZ, P0, !PT ;  /* 0x00000007ff177c10 */ /* 0x000fe400087fe4ff */
[----:B------:R-:W-:Y:S02]  /*09d0*/  IADD3 R50, P0, R50, R24, RZ ;  /* 0x0000001832327210 */ /* 0x000fe40007f1e0ff */
[----:B------:R-:W-:-:S03]  /*09e0*/  LEA R39, P1, R10, R53, 0x2 ;  /* 0x000000350a277211 */ /* 0x000fc600078210ff */
[----:B------:R-:W-:Y:S01]  /*09f0*/  IMAD.X R51, R51, 0x1, R9, P0 ;  /* 0x0000000133337824 */ /* 0x000fe200000e0609 */
[----:B------:R-:W-:Y:S02]  /*0a00*/  LEA.HI.X R10, R10, R23, R11, 0x2, P1 ;  /* 0x000000170a0a7211 */ /* 0x000fe400008f140b */
[----:B------:R-:W-:-:S04]  /*0a10*/  IADD3 R52, P0, R39, R42, RZ ;  /* 0x0000002a27347210 */ /* 0x000fc80007f1e0ff */
[----:B------:R-:W-:Y:S02]  /*0a20*/  IADD3.X R11, R10, R41, RZ, P0, !PT ;  /* 0x000000290a0b7210 */ /* 0x000fe400007fe4ff */
[----:B------:R-:W-:-:S05]  /*0a30*/  IADD3 R22, P0, R52, R24, RZ ;  /* 0x0000001834167210 */ /* 0x000fca0007f1e0ff */
[----:B------:R-:W-:Y:S01]  /*0a40*/  IMAD.X R23, R11, 0x1, R9, P0 ;  /* 0x000000010b177824 */ /* 0x000fe200000e0609 */
[----:B------:R-:W-:-:S04]  /*0a50*/  IADD3 R52, P0, R35, R52, RZ ;  /* 0x0000003423347210 */ /* 0x000fc80007f1e0ff */
[----:B------:R-:W-:Y:S02]  /*0a60*/  IADD3.X R53, R34, R11, RZ, P0, !PT ;  /* 0x0000000b22357210 */ /* 0x000fe400007fe4ff */
[----:B------:R-:W-:-:S04]  /*0a70*/  SHF.R.U32.HI R11, RZ, 0x1a, R19 ;  /* 0x0000001aff0b7819 */ /* 0x000fc80000011613 */
[----:B------:R-:W-:Y:S01]  /*0a80*/  LOP3.LUT R11, R11, 0x20, RZ, 0xc0, !PT ;  /* 0x000000200b0b7812 */ /* 0x000fe200078ec0ff */
[----:B-1----:R-:W-:-:S03]  /*0a90*/  IMAD.WIDE R54, R36, 0x4, R50 ;  /* 0x0000000424367825 */ /* 0x002fc600078e0232 */
[----:B------:R-:W-:Y:S01]  /*0aa0*/  IADD3 R11, P0, R11, UR6, RZ ;  /* 0x000000060b0b7c10 */ /* 0x000fe2000ff1e0ff */
[----:B------:R-:W-:Y:S01]  /*0ab0*/  IMAD.WIDE R58, R36, 0x4, R58 ;  /* 0x00000004243a7825 */ /* 0x000fe200078e023a */
[----:B------:R0:W5:Y:S02]  /*0ac0*/  LDG.E.EL R50, desc[UR4][R54.64] ;  /* 0x0000000436327981 */ /* 0x000164000c2e1900 */
[----:B------:R-:W-:Y:S02]  /*0ad0*/  LEA R11, P1, R18, R11, 0x2 ;  /* 0x0000000b120b7211 */ /* 0x000fe400078210ff */
[----:B------:R-:W5:Y:S01]  /*0ae0*/  LDG.E.EL R43, desc[UR4][R58.64] ;  /* 0x000000043a2b7981 */ /* 0x000f62000c2e1900 */
[----:B------:R-:W-:-:S06]  /*0af0*/  IMAD.WIDE R22, R36, 0x4, R22 ;  /* 0x0000000424167825 */ /* 0x000fcc00078e0216 */
[----:B------:R-:W5:Y:S01]  /*0b00*/  LDG.E.EL R22, desc[UR4][R22.64] ;  /* 0x0000000416167981 */ /* 0x000f62000c2e1900 */
[----:B--2---:R-:W-:-:S04]  /*0b10*/  FADD R44, -R49, R44 ;  /* 0x0000002c312c7221 */ /* 0x004fc80000000100 */
[----:B---3--:R-:W-:Y:S01]  /*0b20*/  FFMA R51, R12, R44, R49 ;  /* 0x0000002c0c337223 */ /* 0x008fe20000000031 */
[----:B------:R-:W-:-:S05]  /*0b30*/  IMAD.X R49, RZ, RZ, UR7, P0 ;  /* 0x00000007ff317e24 */ /* 0x000fca00080e06ff */
[----:B------:R-:W-:Y:S01]  /*0b40*/  LEA.HI.X R44, R18, R49, R19, 0x2, P1 ;  /* 0x00000031122c7211 */ /* 0x000fe200008f1413 */
[----:B----4-:R-:W-:Y:S01]  /*0b50*/  FADD R18, -R45, R48 ;  /* 0x000000302d127221 */ /* 0x010fe20000000100 */
[----:B------:R-:W-:-:S03]  /*0b60*/  IADD3 R48, P0, R11, R42, RZ ;  /* 0x0000002a0b307210 */ /* 0x000fc60007f1e0ff */
[----:B------:R-:W-:Y:S01]  /*0b70*/  FFMA R18, R12, R18, R45 ;  /* 0x000000120c127223 */ /* 0x000fe2000000002d */
[----:B------:R-:W-:Y:S01]  /*0b80*/  IADD3.X R45, R44, R41, RZ, P0, !PT ;  /* 0x000000292c2d7210 */ /* 0x000fe200007fe4ff */
[----:B-----5:R-:W-:Y:S01]  /*0b90*/  FADD R19, -R47, R46 ;  /* 0x0000002e2f137221 */ /* 0x020fe20000000100 */
[----:B------:R-:W-:-:S03]  /*0ba0*/  IADD3 R46, P0, R48, R24, RZ ;  /* 0x00000018302e7210 */ /* 0x000fc60007f1e0ff */
[----:B------:R-:W-:Y:S02]  /*0bb0*/  FFMA R19, R12, R19, R47 ;  /* 0x000000130c137223 */ /* 0x000fe4000000002f */
[----:B------:R-:W-:Y:S02]  /*0bc0*/  IMAD.X R47, R45, 0x1, R9, P0 ;  /* 0x000000012d2f7824 */ /* 0x000fe400000e0609 */
[----:B------:R-:W-:-:S05]  /*0bd0*/  IMAD.WIDE R56, R36, 0x4, R46 ;  /* 0x0000000424387825 */ /* 0x000fca00078e022e */
[----:B------:R1:W2:Y:S01]  /*0be0*/  LDG.E.EL R23, desc[UR4][R56.64] ;  /* 0x0000000438177981 */ /* 0x0002a2000c2e1900 */
[----:B------:R-:W-:Y:S01]  /*0bf0*/  IADD3 R46, P0, R35, R48, RZ ;  /* 0x00000030232e7210 */ /* 0x000fe20007f1e0ff */
[----:B------:R-:W-:-:S03]  /*0c00*/  FADD R18, -R51, R18 ;  /* 0x0000001233127221 */ /* 0x000fc60000000100 */
[----:B------:R-:W-:-:S03]  /*0c10*/  IADD3.X R47, R34, R45, RZ, P0, !PT ;  /* 0x0000002d222f7210 */ /* 0x000fc600007fe4ff */
[----:B0-----:R-:W-:-:S05]  /*0c20*/  IMAD.WIDE R54, R36, 0x4, R46 ;  /* 0x0000000424367825 */ /* 0x001fca00078e022e */
[----:B------:R0:W3:Y:S01]  /*0c30*/  LDG.E.EL R49, desc[UR4][R54.64] ;  /* 0x0000000436317981 */ /* 0x0000e2000c2e1900 */
[----:B------:R-:W-:Y:S01]  /*0c40*/  FADD R48, -R43, R50 ;  /* 0x000000322b307221 */ /* 0x000fe20000000100 */
[----:B------:R-:W-:Y:S01]  /*0c50*/  FFMA R50, R2, R18, R51 ;  /* 0x0000001202327223 */ /* 0x000fe20000000033 */
[----:B------:R-:W-:Y:S02]  /*0c60*/  IADD3 R18, P0, R38, R39, RZ ;  /* 0x0000002726127210 */ /* 0x000fe40007f1e0ff */
[----:B------:R-:W-:Y:S02]  /*0c70*/  FFMA R48, R12, R48, R43 ;  /* 0x000000300c307223 */ /* 0x000fe4000000002b */
[----:B------:R-:W-:Y:S02]  /*0c80*/  IADD3 R46, P1, R18, R35, RZ ;  /* 0x00000023122e7210 */ /* 0x000fe40007f3e0ff */
[----:B-1----:R-:W-:Y:S01]  /*0c90*/  IADD3 R56, P2, R18, R24, RZ ;  /* 0x0000001812387210 */ /* 0x002fe20007f5e0ff */
[----:B------:R-:W-:-:S02]  /*0ca0*/  IMAD.X R18, R40, 0x1, R10, P0 ;  /* 0x0000000128127824 */ /* 0x000fc400000e060a */
[----:B------:R-:W-:Y:S01]  /*0cb0*/  FADD R45, -R19, R48 ;  /* 0x00000030132d7221 */ /* 0x000fe20000000100 */
[----:B0-----:R-:W-:-:S03]  /*0cc0*/  IADD3 R54, P0, R38, R11, RZ ;  /* 0x0000000b26367210 */ /* 0x001fc60007f1e0ff */
[----:B------:R-:W-:Y:S01]  /*0cd0*/  FFMA R45, R2, R45, R19 ;  /* 0x0000002d022d7223 */ /* 0x000fe20000000013 */
[----:B------:R-:W-:Y:S01]  /*0ce0*/  IADD3.X R47, R18, R34, RZ, P1, !PT ;  /* 0x00000022122f7210 */ /* 0x000fe20000ffe4ff */
[----:B------:R-:W-:Y:S01]  /*0cf0*/  IMAD.X R57, R18, 0x1, R9, P2 ;  /* 0x0000000112397824 */ /* 0x000fe200010e0609 */
[----:B------:R-:W-:Y:S01]  /*0d00*/  IADD3.X R43, R40, R44, RZ, P0, !PT ;  /* 0x0000002c282b7210 */ /* 0x000fe200007fe4ff */
[----:B------:R-:W-:-:S04]  /*0d10*/  IMAD.WIDE R56, R36, 0x4, R56 ;  /* 0x0000000424387825 */ /* 0x000fc800078e0238 */
[----:B------:R-:W-:Y:S01]  /*0d20*/  IMAD.WIDE R46, R36, 0x4, R46 ;  /* 0x00000004242e7825 */ /* 0x000fe200078e022e */
[----:B------:R0:W4:Y:S05]  /*0d30*/  LDG.E.EL R18, desc[UR4][R56.64] ;  /* 0x0000000438127981 */ /* 0x00012a000c2e1900 */
[----:B------:R-:W5:Y:S01]  /*0d40*/  LDG.E.EL R46, desc[UR4][R46.64] ;  /* 0x000000042e2e7981 */ /* 0x000f62000c2e1900 */
[----:B--2---:R-:W-:-:S04]  /*0d50*/  FADD R23, -R22, R23 ;  /* 0x0000001716177221 */ /* 0x004fc80000000100 */
[----:B------:R-:W-:Y:S01]  /*0d60*/  FFMA R19, R13, R23, R22 ;  /* 0x000000170d137223 */ /* 0x000fe20000000016 */
[----:B------:R-:W-:Y:S02]  /*0d70*/  IADD3 R22, P1, R54, R35, RZ ;  /* 0x0000002336167210 */ /* 0x000fe40007f3e0ff */
[----:B------:R-:W-:-:S03]  /*0d80*/  IADD3 R54, P2, R54, R24, RZ ;  /* 0x0000001836367210 */ /* 0x000fc60007f5e0ff */
[----:B------:R-:W-:Y:S01]  /*0d90*/  IMAD.X R23, R43, 0x1, R34, P1 ;  /* 0x000000012b177824 */ /* 0x000fe200008e0622 */
[----:B------:R-:W-:Y:S01]  /*0da0*/  IADD3.X R55, R43, R9, RZ, P2, !PT ;  /* 0x000000092b377210 */ /* 0x000fe200017fe4ff */
[----:B0-----:R-:W-:-:S04]  /*0db0*/  IMAD.WIDE R56, R36, 0x4, R22 ;  /* 0x0000000424387825 */ /* 0x001fc800078e0216 */
[----:B------:R-:W2:Y:S01]  /*0dc0*/  LDG.E.EL.128 R20, desc[UR4][R20.64] ;  /* 0x0000000414147981 */ /* 0x000ea2000c2e1d00 */
[----:B------:R-:W-:-:S03]  /*0dd0*/  IMAD.WIDE R54, R36, 0x4, R54 ;  /* 0x0000000424367825 */ /* 0x000fc600078e0236 */
[----:B------:R-:W5:Y:S04]  /*0de0*/  LDG.E.EL R43, desc[UR4][R56.64] ;  /* 0x00000004382b7981 */ /* 0x000f68000c2e1900 */
[----:B------:R-:W4:Y:S01]  /*0df0*/  LDG.E.EL R47, desc[UR4][R54.64] ;  /* 0x00000004362f7981 */ /* 0x000f22000c2e1900 */
[----:B------:R-:W-:-:S06]  /*0e00*/  IMAD.WIDE R52, R36, 0x4, R52 ;  /* 0x0000000424347825 */ /* 0x000fcc00078e0234 */
[----:B------:R-:W3:Y:S01]  /*0e10*/  LDG.E.EL R52, desc[UR4][R52.64] ;  /* 0x0000000434347981 */ /* 0x000ee2000c2e1900 */
[----:B--2---:R-:W-:-:S04]  /*0e20*/  SHF.R.U32.HI R51, RZ, 0x1a, R21 ;  /* 0x0000001aff337819 */ /* 0x004fc80000011615 */
[----:B------:R-:W-:Y:S01]  /*0e30*/  LOP3.LUT R51, R51, 0x20, RZ, 0xc0, !PT ;  /* 0x0000002033337812 */ /* 0x000fe200078ec0ff */
[----:B-----5:R-:W-:Y:S01]  /*0e40*/  FADD R43, -R46, R43 ;  /* 0x0000002b2e2b7221 */ /* 0x020fe20000000100 */
[----:B----4-:R-:W-:Y:S02]  /*0e50*/  FADD R47, -R18, R47 ;  /* 0x0000002f122f7221 */ /* 0x010fe40000000100 */
[----:B------:R-:W-:Y:S01]  /*0e60*/  IADD3 R51, P0, R51, UR6, RZ ;  /* 0x0000000633337c10 */ /* 0x000fe2000ff1e0ff */
[C---:B------:R-:W-:Y:S01]  /*0e70*/  FFMA R48, R13.reuse, R43, R46 ;  /* 0x0000002b0d307223 */ /* 0x040fe2000000002e */
[----:B------:R-:W-:Y:S02]  /*0e80*/  FFMA R18, R13, R47, R18 ;  /* 0x0000002f0d127223 */ /* 0x000fe40000000012 */
[----:B------:R-:W-:Y:S01]  /*0e90*/  LEA R43, P1, R20, R51, 0x2 ;  /* 0x00000033142b7211 */ /* 0x000fe200078210ff */
[----:B------:R-:W-:Y:S02]  /*0ea0*/  IMAD.X R51, RZ, RZ, UR7, P0 ;  /* 0x00000007ff337e24 */ /* 0x000fe400080e06ff */
[----:B------:R-:W-:-:S03]  /*0eb0*/  FADD R18, -R19, R18 ;  /* 0x0000001213127221 */ /* 0x000fc60000000100 */
[----:B------:R-:W-:Y:S01]  /*0ec0*/  LEA.HI.X R46, R20, R51, R21, 0x2, P1 ;  /* 0x00000033142e7211 */ /* 0x000fe200008f1415 */
[----:B------:R-:W-:Y:S02]  /*0ed0*/  FFMA R21, R2, R18, R19 ;  /* 0x0000001202157223 */ /* 0x000fe40000000013 */
[----:B------:R-:W2:Y:S01]  /*0ee0*/  LDG.E.EL.128 R16, desc[UR4][R16.64] ;  /* 0x0000000410107981 */ /* 0x000ea2000c2e1d00 */
[----:B---3--:R-:W-:-:S04]  /*0ef0*/  FADD R49, -R52, R49 ;  /* 0x0000003134317221 */ /* 0x008fc80000000100 */
[----:B------:R-:W-:Y:S01]  /*0f00*/  FFMA R49, R13, R49, R52 ;  /* 0x000000310d317223 */ /* 0x000fe20000000034 */
[----:B------:R-:W-:-:S03]  /*0f10*/  IADD3 R52, P0, R43, R42, RZ ;  /* 0x0000002a2b347210 */ /* 0x000fc60007f1e0ff */
[----:B------:R-:W-:Y:S01]  /*0f20*/  FADD R48, -R49, R48 ;  /* 0x0000003031307221 */ /* 0x000fe20000000100 */
[----:B------:R-:W-:Y:S02]  /*0f30*/  IADD3.X R20, R46, R41, RZ, P0, !PT ;  /* 0x000000292e147210 */ /* 0x000fe400007fe4ff */
[----:B------:R-:W-:Y:S01]  /*0f40*/  IADD3 R54, P0, R52, R24, RZ ;  /* 0x0000001834367210 */ /* 0x000fe20007f1e0ff */
[----:B------:R-:W-:-:S04]  /*0f50*/  FFMA R48, R2, R48, R49 ;  /* 0x0000003002307223 */ /* 0x000fc80000000031 */
[----:B------:R-:W-:Y:S01]  /*0f60*/  IMAD.X R55, R20, 0x1, R9, P0 ;  /* 0x0000000114377824 */ /* 0x000fe200000e0609 */
[----:B------:R-:W-:-:S04]  /*0f70*/  IADD3 R52, P0, R35, R52, RZ ;  /* 0x0000003423347210 */ /* 0x000fc80007f1e0ff */
[----:B------:R-:W-:Y:S01]  /*0f80*/  IADD3.X R53, R34, R20, RZ, P0, !PT ;  /* 0x0000001422357210 */ /* 0x000fe200007fe4ff */
[----:B------:R-:W-:Y:S01]  /*0f90*/  FADD R20, -R50, R45 ;  /* 0x0000002d32147221 */ /* 0x000fe20000000100 */
[----:B------:R-:W-:-:S03]  /*0fa0*/  FADD R21, -R48, R21 ;  /* 0x0000001530157221 */ /* 0x000fc60000000100 */
[C---:B------:R-:W-:Y:S01]  /*0fb0*/  FFMA R20, R3.reuse, R20, R50 ;  /* 0x0000001403147223 */ /* 0x040fe20000000032 */
[----:B------:R-:W-:Y:S01]  /*0fc0*/  FFMA R21, R3, R21, R48 ;  /* 0x0000001503157223 */ /* 0x000fe20000000030 */
[----:B------:R-:W-:-:S05]  /*0fd0*/  IMAD.WIDE R54, R36, 0x4, R54 ;  /* 0x0000000424367825 */ /* 0x000fca00078e0236 */
[----:B------:R0:W3:Y:S01]  /*0fe0*/  LDG.E.EL R47, desc[UR4][R54.64] ;  /* 0x00000004362f7981 */ /* 0x0000e2000c2e1900 */
[----:B------:R-:W-:-:S06]  /*0ff0*/  IMAD.WIDE R52, R36, 0x4, R52 ;  /* 0x0000000424347825 */ /* 0x000fcc00078e0234 */
[----:B------:R-:W4:Y:S01]  /*1000*/  LDG.E.EL R53, desc[UR4][R52.64] ;  /* 0x0000000434357981 */ /* 0x000f22000c2e1900 */
[----:B--2---:R-:W-:-:S04]  /*1010*/  SHF.R.U32.HI R49, RZ, 0x1a, R17 ;  /* 0x0000001aff317819 */ /* 0x004fc80000011611 */
[----:B------:R-:W-:-:S04]  /*1020*/  LOP3.LUT R49, R49, 0x20, RZ, 0xc0, !PT ;  /* 0x0000002031317812 */ /* 0x000fc800078ec0ff */
[----:B------:R-:W-:-:S04]  /*1030*/  IADD3 R45, P0, R49, UR6, RZ ;  /* 0x00000006312d7c10 */ /* 0x000fc8000ff1e0ff */
[----:B------:R-:W-:Y:S01]  /*1040*/  LEA R45, P1, R16, R45, 0x2 ;  /* 0x0000002d102d7211 */ /* 0x000fe200078210ff */
[----:B------:R-:W-:-:S03]  /*1050*/  IMAD.X R49, RZ, RZ, UR7, P0 ;  /* 0x00000007ff317e24 */ /* 0x000fc600080e06ff */
[----:B------:R-:W-:Y:S02]  /*1060*/  IADD3 R50, P0, R45, R42, RZ ;  /* 0x0000002a2d327210 */ /* 0x000fe40007f1e0ff */
[----:B------:R-:W-:-:S04]  /*1070*/  LEA.HI.X R16, R16, R49, R17, 0x2, P1 ;  /* 0x0000003110107211 */ /* 0x000fc800008f1411 */
[----:B------:R-:W-:Y:S02]  /*1080*/  IADD3.X R17, R16, R41, RZ, P0, !PT ;  /* 0x0000002910117210 */ /* 0x000fe400007fe4ff */
[----:B------:R-:W-:-:S05]  /*1090*/  IADD3 R48, P0, R50, R24, RZ ;  /* 0x0000001832307210 */ /* 0x000fca0007f1e0ff */
[----:B------:R-:W-:Y:S02]  /*10a0*/  IMAD.X R49, R17, 0x1, R9, P0 ;  /* 0x0000000111317824 */ /* 0x000fe400000e0609 */
[----:B0-----:R-:W-:Y:S01]  /*10b0*/  IMAD.WIDE R54, R36, 0x4, R48 ;  /* 0x0000000424367825 */ /* 0x001fe200078e0230 */
[----:B------:R-:W-:-:S04]  /*10c0*/  IADD3 R48, P0, R35, R50, RZ ;  /* 0x0000003223307210 */ /* 0x000fc80007f1e0ff */
[----:B------:R-:W-:Y:S01]  /*10d0*/  IADD3.X R49, R34, R17, RZ, P0, !PT ;  /* 0x0000001122317210 */ /* 0x000fe200007fe4ff */
[----:B------:R-:W3:Y:S02]  /*10e0*/  LDG.E.EL R54, desc[UR4][R54.64] ;  /* 0x0000000436367981 */ /* 0x000ee4000c2e1900 */
[----:B------:R-:W-:-:S06]  /*10f0*/  IMAD.WIDE R56, R36, 0x4, R48 ;  /* 0x0000000424387825 */ /* 0x000fcc00078e0230 */
[----:B------:R-:W4:Y:S01]  /*1100*/  LDG.E.EL R56, desc[UR4][R56.64] ;  /* 0x0000000438387981 */ /* 0x000f22000c2e1900 */
[----:B------:R-:W-:Y:S01]  /*1110*/  IADD3 R50, P0, R38, R43, RZ ;  /* 0x0000002b26327210 */ /* 0x000fe20007f1e0ff */
[----:B---3--:R-:W-:-:S04]  /*1120*/  FADD R17, -R47, R54 ;  /* 0x000000362f117221 */ /* 0x008fc80000000100 */
[----:B------:R-:W-:Y:S01]  /*1130*/  FFMA R17, R14, R17, R47 ;  /* 0x000000110e117223 */ /* 0x000fe2000000002f */
[----:B------:R-:W-:Y:S02]  /*1140*/  IMAD.X R47, R40, 0x1, R46, P0 ;  /* 0x00000001282f7824 */ /* 0x000fe400000e062e */
[----:B----4-:R-:W-:-:S04]  /*1150*/  FADD R48, -R53, R56 ;  /* 0x0000003835307221 */ /* 0x010fc80000000100 */
[----:B------:R-:W-:Y:S01]  /*1160*/  FFMA R53, R14, R48, R53 ;  /* 0x000000300e357223 */ /* 0x000fe20000000035 */
[----:B------:R-:W-:-:S04]  /*1170*/  IADD3 R48, P0, R50, R35, RZ ;  /* 0x0000002332307210 */ /* 0x000fc80007f1e0ff */
[----:B------:R-:W-:-:S03]  /*1180*/  IADD3.X R49, R47, R34, RZ, P0, !PT ;  /* 0x000000222f317210 */ /* 0x000fc600007fe4ff */
[----:B------:R-:W-:Y:S01]  /*1190*/  IMAD.WIDE R54, R36, 0x4, R48 ;  /* 0x0000000424367825 */ /* 0x000fe200078e0230 */
[----:B------:R-:W-:-:S05]  /*11a0*/  IADD3 R48, P0, R50, R24, RZ ;  /* 0x0000001832307210 */ /* 0x000fca0007f1e0ff */
[----:B------:R-:W-:Y:S01]  /*11b0*/  IMAD.X R49, R47, 0x1, R9, P0 ;  /* 0x000000012f317824 */ /* 0x000fe200000e0609 */
[----:B------:R-:W-:Y:S01]  /*11c0*/  IADD3 R47, P0, R38, R45, RZ ;  /* 0x0000002d262f7210 */ /* 0x000fe20007f1e0ff */
[----:B------:R0:W2:Y:S01]  /*11d0*/  LDG.E.EL R55, desc[UR4][R54.64] ;  /* 0x0000000436377981 */ /* 0x0000a2000c2e1900 */
[----:B------:R-:W-:Y:S02]  /*11e0*/  IMAD.WIDE R56, R36, 0x4, R48 ;  /* 0x0000000424387825 */ /* 0x000fe400078e0230 */
[----:B------:R-:W-:Y:S02]  /*11f0*/  IADD3.X R50, R40, R16, RZ, P0, !PT ;  /* 0x0000001028327210 */ /* 0x000fe400007fe4ff */
[----:B------:R-:W-:Y:S01]  /*1200*/  IADD3 R48, P0, R47, R35, RZ ;  /* 0x000000232f307210 */ /* 0x000fe20007f1e0ff */
[----:B------:R-:W3:Y:S04]  /*1210*/  LDG.E.EL R51, desc[UR4][R56.64] ;  /* 0x0000000438337981 */ /* 0x000ee8000c2e1900 */
[----:B------:R-:W-:-:S02]  /*1220*/  IMAD.X R49, R50, 0x1, R34, P0 ;  /* 0x0000000132317824 */ /* 0x000fc400000e0622 */
[----:B------:R-:W-:-:S06]  /*1230*/  IMAD.WIDE R48, R36, 0x4, R48 ;  /* 0x0000000424307825 */ /* 0x000fcc00078e0230 */
[----:B------:R-:W2:Y:S01]  /*1240*/  LDG.E.EL R48, desc[UR4][R48.64] ;  /* 0x0000000430307981 */ /* 0x000ea2000c2e1900 */
[----:B0-----:R-:W-:Y:S01]  /*1250*/  IADD3 R54, P0, R47, R24, RZ ;  /* 0x000000182f367210 */ /* 0x001fe20007f1e0ff */
[----:B--2---:R-:W-:-:S04]  /*1260*/  FADD R52, -R55, R48 ;  /* 0x0000003037347221 */ /* 0x004fc80000000100 */
[----:B------:R-:W-:Y:S01]  /*1270*/  FFMA R52, R14, R52, R55 ;  /* 0x000000340e347223 */ /* 0x000fe20000000037 */
[----:B------:R-:W-:-:S03]  /*1280*/  IADD3.X R55, R50, R9, RZ, P0, !PT ;  /* 0x0000000932377210 */ /* 0x000fc600007fe4ff */
[----:B------:R-:W-:-:S06]  /*1290*/  IMAD.WIDE R54, R36, 0x4, R54 ;  /* 0x0000000424367825 */ /* 0x000fcc00078e0236 */
[----:B------:R-:W3:Y:S01]  /*12a0*/  LDG.E.EL R54, desc[UR4][R54.64] ;  /* 0x0000000436367981 */ /* 0x000ee2000c2e1900 */
[----:B------:R-:W-:-:S04]  /*12b0*/  FADD R52, -R53, R52 ;  /* 0x0000003435347221 */ /* 0x000fc80000000100 */
[----:B------:R-:W-:Y:S01]  /*12c0*/  FFMA R52, R2, R52, R53 ;  /* 0x0000003402347223 */ /* 0x000fe20000000035 */
[----:B---3--:R-:W-:-:S04]  /*12d0*/  FADD R47, -R51, R54 ;  /* 0x00000036332f7221 */ /* 0x008fc80000000100 */
[----:B------:R-:W-:Y:S01]  /*12e0*/  FFMA R50, R14, R47, R51 ;  /* 0x0000002f0e327223 */ /* 0x000fe20000000033 */
[----:B------:R-:W-:-:S04]  /*12f0*/  SHF.R.U32.HI R47, RZ, 0x1a, R23 ;  /* 0x0000001aff2f7819 */ /* 0x000fc80000011617 */
[----:B------:R-:W-:Y:S01]  /*1300*/  LOP3.LUT R47, R47, 0x20, RZ, 0xc0, !PT ;  /* 0x000000202f2f7812 */ /* 0x000fe200078ec0ff */
[----:B------:R-:W-:-:S03]  /*1310*/  FADD R50, -R17, R50 ;  /* 0x0000003211327221 */ /* 0x000fc60000000100 */
[----:B------:R-:W-:Y:S01]  /*1320*/  IADD3 R47, P0, R47, UR6, RZ ;  /* 0x000000062f2f7c10 */ /* 0x000fe2000ff1e0ff */
[----:B------:R-:W-:-:S03]  /*1330*/  FFMA R49, R2, R50, R17 ;  /* 0x0000003202317223 */ /* 0x000fc60000000011 */
[----:B------:R-:W-:Y:S01]  /*1340*/  LEA R17, P1, R22, R47, 0x2 ;  /* 0x0000002f16117211 */ /* 0x000fe200078210ff */
[----:B------:R-:W-:-:S03]  /*1350*/  IMAD.X R47, RZ, RZ, UR7, P0 ;  /* 0x00000007ff2f7e24 */ /* 0x000fc600080e06ff */
[----:B------:R-:W-:Y:S02]  /*1360*/  IADD3 R48, P0, R17, R42, RZ ;  /* 0x0000002a11307210 */ /* 0x000fe40007f1e0ff */
[----:B------:R-:W-:-:S04]  /*1370*/  LEA.HI.X R47, R22, R47, R23, 0x2, P1 ;  /* 0x0000002f162f7211 */ /* 0x000fc800008f1417 */
[----:B------:R-:W-:Y:S02]  /*1380*/  IADD3.X R23, R47, R41, RZ, P0, !PT ;  /* 0x000000292f177210 */ /* 0x000fe400007fe4ff */
[----:B------:R-:W-:Y:S01]  /*1390*/  IADD3 R50, P0, R48, R24, RZ ;  /* 0x0000001830327210 */ /* 0x000fe20007f1e0ff */
[----:B------:R-:W-:-:S04]  /*13a0*/  FADD R22, -R52, R49 ;  /* 0x0000003134167221 */ /* 0x000fc80000000100 */
[----:B------:R-:W-:Y:S01]  /*13b0*/  IMAD.X R51, R23, 0x1, R9, P0 ;  /* 0x0000000117337824 */ /* 0x000fe200000e0609 */
[----:B------:R-:W-:-:S04]  /*13c0*/  IADD3 R48, P0, R35, R48, RZ ;  /* 0x0000003023307210 */ /* 0x000fc80007f1e0ff */
[----:B------:R-:W-:Y:S02]  /*13d0*/  IADD3.X R49, R34, R23, RZ, P0, !PT ;  /* 0x0000001722317210 */ /* 0x000fe400007fe4ff */
[----:B------:R-:W-:-:S04]  /*13e0*/  SHF.R.U32.HI R23, RZ, 0x1a, R19 ;  /* 0x0000001aff177819 */ /* 0x000fc80000011613 */
[----:B------:R-:W-:-:S04]  /*13f0*/  LOP3.LUT R23, R23, 0x20, RZ, 0xc0, !PT ;  /* 0x0000002017177812 */ /* 0x000fc800078ec0ff */
[----:B------:R-:W-:-:S04]  /*1400*/  IADD3 R23, P0, R23, UR6, RZ ;  /* 0x0000000617177c10 */ /* 0x000fc8000ff1e0ff */
[----:B------:R-:W-:Y:S01]  /*1410*/  LEA R23, P1, R18, R23, 0x2 ;  /* 0x0000001712177211 */ /* 0x000fe200078210ff */
[----:B------:R-:W-:-:S03]  /*1420*/  IMAD.X R53, RZ, RZ, UR7, P0 ;  /* 0x00000007ff357e24 */ /* 0x000fc600080e06ff */
[----:B------:R-:W-:Y:S02]  /*1430*/  IADD3 R42, P0, R23, R42, RZ ;  /* 0x0000002a172a7210 */ /* 0x000fe40007f1e0ff */
[----:B------:R-:W-:-:S04]  /*1440*/  LEA.HI.X R18, R18, R53, R19, 0x2, P1 ;  /* 0x0000003512127211 */ /* 0x000fc800008f1413 */
[----:B------:R-:W-:Y:S02]  /*1450*/  IADD3.X R41, R18, R41, RZ, P0, !PT ;  /* 0x0000002912297210 */ /* 0x000fe400007fe4ff */
[----:B------:R-:W-:Y:S01]  /*1460*/  IADD3 R54, P0, R42, R24, RZ ;  /* 0x000000182a367210 */ /* 0x000fe20007f1e0ff */
[----:B------:R-:W-:Y:S01]  /*1470*/  FFMA R22, R3, R22, R52 ;  /* 0x0000001603167223 */ /* 0x000fe20000000034 */
[----:B------:R-:W-:-:S03]  /*1480*/  IADD3 R52, P1, R35, R42, RZ ;  /* 0x0000002a23347210 */ /* 0x000fc60007f3e0ff */
[----:B------:R-:W-:Y:S01]  /*1490*/  IMAD.X R55, R41, 0x1, R9, P0 ;  /* 0x0000000129377824 */ /* 0x000fe200000e0609 */
[----:B------:R-:W-:Y:S01]  /*14a0*/  IADD3.X R53, R34, R41, RZ, P1, !PT ;  /* 0x0000002922357210 */ /* 0x000fe20000ffe4ff */
[----:B------:R-:W-:-:S04]  /*14b0*/  IMAD.WIDE R50, R36, 0x4, R50 ;  /* 0x0000000424327825 */ /* 0x000fc800078e0232 */
[C---:B------:R-:W-:Y:S02]  /*14c0*/  IMAD.WIDE R54, R36.reuse, 0x4, R54 ;  /* 0x0000000424367825 */ /* 0x040fe400078e0236 */
[----:B------:R0:W2:Y:S02]  /*14d0*/  LDG.E.EL R50, desc[UR4][R50.64] ;  /* 0x0000000432327981 */ /* 0x0000a4000c2e1900 */
[C---:B------:R-:W-:Y:S02]  /*14e0*/  IMAD.WIDE R48, R36.reuse, 0x4, R48 ;  /* 0x0000000424307825 */ /* 0x040fe400078e0230 */
[----:B------:R-:W2:Y:S02]  /*14f0*/  LDG.E.EL R19, desc[UR4][R54.64] ;  /* 0x0000000436137981 */ /* 0x000ea4000c2e1900 */
[----:B------:R-:W-:Y:S02]  /*1500*/  IMAD.WIDE R52, R36, 0x4, R52 ;  /* 0x0000000424347825 */ /* 0x000fe400078e0234 */
[----:B------:R-:W3:Y:S04]  /*1510*/  LDG.E.EL R48, desc[UR4][R48.64] ;  /* 0x0000000430307981 */ /* 0x000ee8000c2e1900 */
[----:B------:R-:W3:Y:S01]  /*1520*/  LDG.E.EL R41, desc[UR4][R52.64] ;  /* 0x0000000434297981 */ /* 0x000ee2000c2e1900 */
[----:B------:R-:W-:-:S02]  /*1530*/  IADD3 R42, P0, R38, R17, RZ ;  /* 0x00000011262a7210 */ /* 0x000fc40007f1e0ff */
[----:B0-----:R-:W-:Y:S02]  /*1540*/  IADD3 R51, P1, R38, R23, RZ ;  /* 0x0000001726337210 */ /* 0x001fe40007f3e0ff */
[----:B------:R-:W-:Y:S01]  /*1550*/  SHF.R.S32.HI R7, RZ, 0xc, R7 ;  /* 0x0000000cff077819 */ /* 0x000fe20000011407 */
[----:B--2---:R-:W-:-:S04]  /*1560*/  FADD R19, -R50, R19 ;  /* 0x0000001332137221 */ /* 0x004fc80000000100 */
[----:B------:R-:W-:Y:S01]  /*1570*/  FFMA R19, R15, R19, R50 ;  /* 0x000000130f137223 */ /* 0x000fe20000000032 */
[----:B------:R-:W-:Y:S01]  /*1580*/  IMAD.X R50, R40, 0x1, R47, P0 ;  /* 0x0000000128327824 */ /* 0x000fe200000e062f */
[----:B------:R-:W-:Y:S01]  /*1590*/  IADD3.X R40, R40, R18, RZ, P1, !PT ;  /* 0x0000001228287210 */ /* 0x000fe20000ffe4ff */
[----:B---3--:R-:W-:Y:S01]  /*15a0*/  FADD R41, -R48, R41 ;  /* 0x0000002930297221 */ /* 0x008fe20000000100 */
[----:B------:R-:W-:-:S03]  /*15b0*/  IADD3 R52, P1, R51, R35, RZ ;  /* 0x0000002333347210 */ /* 0x000fc60007f3e0ff */
[----:B------:R-:W-:Y:S01]  /*15c0*/  FFMA R41, R15, R41, R48 ;  /* 0x000000290f297223 */ /* 0x000fe20000000030 */
[----:B------:R-:W-:Y:S02]  /*15d0*/  IADD3 R48, P0, R42, R35, RZ ;  /* 0x000000232a307210 */ /* 0x000fe40007f1e0ff */
[----:B------:R-:W-:-:S03]  /*15e0*/  IADD3.X R53, R40, R34, RZ, P1, !PT ;  /* 0x0000002228357210 */ /* 0x000fc60000ffe4ff */
[----:B------:R-:W-:Y:S01]  /*15f0*/  IMAD.X R49, R50, 0x1, R34, P0 ;  /* 0x0000000132317824 */ /* 0x000fe200000e0622 */
[----:B------:R-:W-:Y:S01]  /*1600*/  IADD3 R54, P1, R51, R24, RZ ;  /* 0x0000001833367210 */ /* 0x000fe20007f3e0ff */
[----:B------:R-:W-:Y:S01]  /*1610*/  IMAD.WIDE R34, R36, 0x4, R52 ;  /* 0x0000000424227825 */ /* 0x000fe200078e0234 */
[----:B------:R-:W-:Y:S02]  /*1620*/  IADD3 R52, P0, R42, R24, RZ ;  /* 0x000000182a347210 */ /* 0x000fe40007f1e0ff */
[----:B------:R-:W-:-:S03]  /*1630*/  IADD3.X R55, R40, R9, RZ, P1, !PT ;  /* 0x0000000928377210 */ /* 0x000fc60000ffe4ff */
[----:B------:R-:W-:Y:S02]  /*1640*/  IMAD.X R53, R50, 0x1, R9, P0 ;  /* 0x0000000132357824 */ /* 0x000fe400000e0609 */
[C---:B------:R-:W-:Y:S01]  /*1650*/  IMAD.WIDE R48, R36.reuse, 0x4, R48 ;  /* 0x0000000424307825 */ /* 0x040fe200078e0230 */
[----:B------:R-:W-:Y:S01]  /*1660*/  SHF.R.U32.HI R51, RZ, 0x1c, R27 ;  /* 0x0000001cff337819 */ /* 0x000fe2000001161b */
[----:B------:R0:W2:Y:S02]  /*1670*/  LDG.E.EL R34, desc[UR4][R34.64] ;  /* 0x0000000422227981 */ /* 0x0000a4000c2e1900 */
[C---:B------:R-:W-:Y:S02]  /*1680*/  IMAD.WIDE R52, R36.reuse, 0x4, R52 ;  /* 0x0000000424347825 */ /* 0x040fe400078e0234 */
[----:B------:R1:W2:Y:S02]  /*1690*/  LDG.E.EL R38, desc[UR4][R48.64] ;  /* 0x0000000430267981 */ /* 0x0002a4000c2e1900 */
[----:B------:R-:W-:Y:S01]  /*16a0*/  IMAD.WIDE R54, R36, 0x4, R54 ;  /* 0x0000000424367825 */ /* 0x000fe200078e0236 */
[----:B------:R-:W-:Y:S01]  /*16b0*/  SHF.R.U32.HI R36, RZ, 0x1c, R29 ;  /* 0x0000001cff247819 */ /* 0x000fe2000001161d */
[----:B------:R3:W4:Y:S01]  /*16c0*/  LDG.E.EL R24, desc[UR4][R52.64] ;  /* 0x0000000434187981 */ /* 0x000722000c2e1900 */
[----:B------:R-:W-:-:S02]  /*16d0*/  LOP3.LUT R51, R51, 0x8, RZ, 0xc0, !PT ;  /* 0x0000000833337812 */ /* 0x000fc400078ec0ff */
[----:B0-----:R-:W-:Y:S01]  /*16e0*/  SHF.R.U32.HI R35, RZ, 0x1c, R33 ;  /* 0x0000001cff237819 */ /* 0x001fe20000011621 */
[----:B------:R0:W4:Y:S01]  /*16f0*/  LDG.E.EL R9, desc[UR4][R54.64] ;  /* 0x0000000436097981 */ /* 0x000122000c2e1900 */
[----:B-1----:R-:W-:Y:S02]  /*1700*/  LOP3.LUT R49, R36, 0x8, RZ, 0xc0, !PT ;  /* 0x0000000824317812 */ /* 0x002fe400078ec0ff */
[----:B------:R-:W-:Y:S02]  /*1710*/  LOP3.LUT R35, R35, 0x8, RZ, 0xc0, !PT ;  /* 0x0000000823237812 */ /* 0x000fe400078ec0ff */
[----:B------:R-:W-:Y:S02]  /*1720*/  IADD3 R36, P1, R28, R49, RZ ;  /* 0x000000311c247210 */ /* 0x000fe40007f3e0ff */
[----:B------:R-:W-:-:S03]  /*1730*/  IADD3 R28, P0, R26, R51, RZ ;  /* 0x000000331a1c7210 */ /* 0x000fc60007f1e0ff */
[----:B------:R-:W-:Y:S01]  /*1740*/  IMAD.X R29, RZ, RZ, R29, P1 ;  /* 0x000000ffff1d7224 */ /* 0x000fe200008e061d */
[----:B------:R-:W-:Y:S01]  /*1750*/  IADD3 R35, P1, R32, R35, RZ ;  /* 0x0000002320237210 */ /* 0x000fe20007f3e0ff */
[C---:B------:R-:W-:Y:S01]  /*1760*/  IMAD.SHL.U32 R26, R36.reuse, 0x20, RZ ;  /* 0x00000020241a7824 */ /* 0x040fe200078e00ff */
[----:B------:R-:W-:Y:S02]  /*1770*/  IADD3.X R49, RZ, R27, RZ, P0, !PT ;  /* 0x0000001bff317210 */ /* 0x000fe400007fe4ff */
[----:B------:R-:W-:Y:S02]  /*1780*/  IADD3.X R40, RZ, R33, RZ, P1, !PT ;  /* 0x00000021ff287210 */ /* 0x000fe40000ffe4ff */
[----:B------:R-:W-:Y:S02]  /*1790*/  SHF.L.U64.HI R27, R36, 0x5, R29 ;  /* 0x00000005241b7819 */ /* 0x000fe4000001021d */
[C---:B------:R-:W-:Y:S01]  /*17a0*/  SHF.L.U64.HI R33, R28.reuse, 0x8, R49 ;  /* 0x000000081c217819 */ /* 0x040fe20000010231 */
[----:B------:R-:W-:Y:S01]  /*17b0*/  IMAD.SHL.U32 R28, R28, 0x100, RZ ;  /* 0x000001001c1c7824 */ /* 0x000fe200078e00ff */
[----:B------:R-:W-:-:S02]  /*17c0*/  IADD3 R48, P0, R26, R6, RZ ;  /* 0x000000061a307210 */ /* 0x000fc40007f1e0ff */
[----:B------:R-:W-:-:S03]  /*17d0*/  SHF.R.U32.HI R49, RZ, 0x1c, R31 ;  /* 0x0000001cff317819 */ /* 0x000fc6000001161f */
[----:B------:R-:W-:Y:S01]  /*17e0*/  IMAD.X R36, R27, 0x1, R8, P0 ;  /* 0x000000011b247824 */ /* 0x000fe200000e0608 */
[----:B------:R-:W-:Y:S02]  /*17f0*/  IADD3 R60, P0, R28, R48, RZ ;  /* 0x000000301c3c7210 */ /* 0x000fe40007f1e0ff */
[----:B------:R-:W-:Y:S02]  /*1800*/  SHF.L.U32 R32, R7, 0x9, RZ ;  /* 0x0000000907207819 */ /* 0x000fe400000006ff */
[----:B------:R-:W-:Y:S02]  /*1810*/  SHF.L.U32 R7, R35, 0x8, RZ ;  /* 0x0000000823077819 */ /* 0x000fe400000006ff */
[----:B------:R-:W-:Y:S01]  /*1820*/  LOP3.LUT R49, R49, 0x8, RZ, 0xc0, !PT ;  /* 0x0000000831317812 */ /* 0x000fe200078ec0ff */
[----:B------:R-:W-:Y:S01]  /*1830*/  IMAD.X R61, R33, 0x1, R36, P0 ;  /* 0x00000001213d7824 */ /* 0x000fe200000e0624 */
[----:B------:R-:W-:Y:S02]  /*1840*/  SHF.L.U64.HI R29, R35, 0x8, R40 ;  /* 0x00000008231d7819 */ /* 0x000fe40000010228 */
[----:B------:R-:W-:-:S02]  /*1850*/  IADD3 R48, P0, R7, R48, RZ ;  /* 0x0000003007307210 */ /* 0x000fc40007f1e0ff */
[----:B------:R-:W-:Y:S02]  /*1860*/  IADD3 R30, P1, R30, R49, RZ ;  /* 0x000000311e1e7210 */ /* 0x000fe40007f3e0ff */
[----:B------:R-:W-:Y:S02]  /*1870*/  IADD3.X R49, R29, R36, RZ, P0, !PT ;  /* 0x000000241d317210 */ /* 0x000fe400007fe4ff */
[----:B---3--:R-:W-:Y:S01]  /*1880*/  IADD3 R52, P0, R25, R26, RZ ;  /* 0x0000001a19347210 */ /* 0x008fe20007f1e0ff */
[----:B------:R-:W-:Y:S02]  /*1890*/  IMAD.X R51, RZ, RZ, R31, P1 ;  /* 0x000000ffff337224 */ /* 0x000fe400008e061f */
[----:B------:R-:W-:Y:S01]  /*18a0*/  IMAD.WIDE R56, R32, 0x4, R48 ;  /* 0x0000000420387825 */ /* 0x000fe200078e0230 */
[----:B------:R-:W-:Y:S02]  /*18b0*/  IADD3.X R36, R37, R27, RZ, P0, !PT ;  /* 0x0000001b25247210 */ /* 0x000fe400007fe4ff */
[----:B------:R-:W-:-:S02]  /*18c0*/  IADD3 R58, P0, R52, R28, RZ ;  /* 0x0000001c343a7210 */ /* 0x000fc40007f1e0ff */
[----:B------:R-:W-:Y:S01]  /*18d0*/  SHF.L.U64.HI R49, R30, 0x5, R51 ;  /* 0x000000051e317819 */ /* 0x000fe20000010233 */
[----:B------:R-:W-:Y:S01]  /*18e0*/  IMAD.WIDE R60, R32, 0x4, R60 ;  /* 0x00000004203c7825 */ /* 0x000fe200078e023c */
[----:B------:R-:W-:Y:S01]  /*18f0*/  SHF.L.U32 R30, R30, 0x5, RZ ;  /* 0x000000051e1e7819 */ /* 0x000fe200000006ff */
[----:B------:R1:W3:Y:S02]  /*1900*/  LDG.E.EL R31, desc[UR4][R56.64] ;  /* 0x00000004381f7981 */ /* 0x0002e4000c2e1900 */
[----:B------:R-:W-:Y:S01]  /*1910*/  IMAD.X R59, R36, 0x1, R33, P0 ;  /* 0x00000001243b7824 */ /* 0x000fe200000e0621 */
[----:B0-----:R-:W-:Y:S01]  /*1920*/  IADD3 R54, P0, R30, R6, RZ ;  /* 0x000000061e367210 */ /* 0x001fe20007f1e0ff */
[----:B------:R-:W5:Y:S04]  /*1930*/  LDG.E.EL R35, desc[UR4][R60.64] ;  /* 0x000000043c237981 */ /* 0x000f68000c2e1900 */
[----:B------:R-:W-:Y:S01]  /*1940*/  IMAD.X R40, R49, 0x1, R8, P0 ;  /* 0x0000000131287824 */ /* 0x000fe200000e0608 */
[----:B------:R-:W-:-:S04]  /*1950*/  IADD3 R50, P0, R54, R7, RZ ;  /* 0x0000000736327210 */ /* 0x000fc80007f1e0ff */
[----:B------:R-:W-:Y:S02]  /*1960*/  IADD3.X R51, R40, R29, RZ, P0, !PT ;  /* 0x0000001d28337210 */ /* 0x000fe400007fe4ff */
[----:B------:R-:W-:-:S05]  /*1970*/  IADD3 R52, P0, R7, R52, RZ ;  /* 0x0000003407347210 */ /* 0x000fca0007f1e0ff */
[----:B------:R-:W-:Y:S01]  /*1980*/  IMAD.X R53, R29, 0x1, R36, P0 ;  /* 0x000000011d357824 */ /* 0x000fe200000e0624 */
[----:B------:R-:W-:-:S04]  /*1990*/  IADD3 R25, P0, R30, R25, RZ ;  /* 0x000000191e197210 */ /* 0x000fc80007f1e0ff */
[----:B------:R-:W-:Y:S02]  /*19a0*/  IADD3.X R42, R49, R37, RZ, P0, !PT ;  /* 0x00000025312a7210 */ /* 0x000fe400007fe4ff */
[----:B------:R-:W-:Y:S01]  /*19b0*/  IADD3 R36, P0, R25, R7, RZ ;  /* 0x0000000719247210 */ /* 0x000fe20007f1e0ff */
[----:B------:R-:W-:-:S04]  /*19c0*/  IMAD.WIDE R58, R32, 0x4, R58 ;  /* 0x00000004203a7825 */ /* 0x000fc800078e023a */
[----:B------:R-:W-:Y:S01]  /*19d0*/  IMAD.X R37, R42, 0x1, R29, P0 ;  /* 0x000000012a257824 */ /* 0x000fe200000e061d */
[----:B------:R-:W5:Y:S01]  /*19e0*/  LDG.E.EL R6, desc[UR4][R58.64] ;  /* 0x000000043a067981 */ /* 0x000f62000c2e1900 */
[----:B------:R-:W-:-:S04]  /*19f0*/  IMAD.WIDE R50, R32, 0x4, R50 ;  /* 0x0000000420327825 */ /* 0x000fc800078e0232 */
[C---:B------:R-:W-:Y:S02]  /*1a00*/  IMAD.WIDE R36, R32.reuse, 0x4, R36 ;  /* 0x0000000420247825 */ /* 0x040fe400078e0224 */
[----:B------:R-:W3:Y:S02]  /*1a10*/  LDG.E.EL R51, desc[UR4][R50.64] ;  /* 0x0000000432337981 */ /* 0x000ee4000c2e1900 */
[----:B-1----:R-:W-:Y:S02]  /*1a20*/  IMAD.WIDE R56, R32, 0x4, R52 ;  /* 0x0000000420387825 */ /* 0x002fe400078e0234 */
[----:B------:R-:W3:Y:S04]  /*1a30*/  LDG.E.EL R36, desc[UR4][R36.64] ;  /* 0x0000000424247981 */ /* 0x000ee8000c2e1900 */
[----:B------:R0:W3:Y:S01]  /*1a40*/  LDG.E.EL R8, desc[UR4][R56.64] ;  /* 0x0000000438087981 */ /* 0x0000e2000c2e1900 */
[----:B------:R-:W-:-:S02]  /*1a50*/  IADD3 R54, P0, R54, R28, RZ ;  /* 0x0000001c36367210 */ /* 0x000fc40007f1e0ff */
[----:B------:R-:W-:Y:S02]  /*1a60*/  IADD3 R52, P1, R25, R28, RZ ;  /* 0x0000001c19347210 */ /* 0x000fe40007f3e0ff */
[----:B------:R-:W-:-:S03]  /*1a70*/  IADD3.X R55, R40, R33, RZ, P0, !PT ;  /* 0x0000002128377210 */ /* 0x000fc600007fe4ff */
[----:B------:R-:W-:Y:S02]  /*1a80*/  IMAD.X R53, R42, 0x1, R33, P1 ;  /* 0x000000012a357824 */ /* 0x000fe400008e0621 */
[----:B------:R-:W-:-:S04]  /*1a90*/  IMAD.WIDE R54, R32, 0x4, R54 ;  /* 0x0000000420367825 */ /* 0x000fc800078e0236 */
[----:B------:R-:W-:Y:S01]  /*1aa0*/  IMAD.WIDE R52, R32, 0x4, R52 ;  /* 0x0000000420347825 */ /* 0x000fe200078e0234 */
[----:B------:R-:W3:Y:S04]  /*1ab0*/  LDG.E.EL R25, desc[UR4][R54.64] ;  /* 0x0000000436197981 */ /* 0x000ee8000c2e1900 */
[----:B------:R1:W3:Y:S01]  /*1ac0*/  LDG.E.EL R40, desc[UR4][R52.64] ;  /* 0x0000000434287981 */ /* 0x0002e2000c2e1900 */
[----:B0-----:R-:W-:Y:S02]  /*1ad0*/  IADD3 R56, P0, R26, R39, RZ ;  /* 0x000000271a387210 */ /* 0x001fe40007f1e0ff */
[----:B------:R-:W-:Y:S01]  /*1ae0*/  IADD3 R39, P1, R30, R39, RZ ;  /* 0x000000271e277210 */ /* 0x000fe20007f3e0ff */
[----:B--2---:R-:W-:-:S04]  /*1af0*/  FADD R34, -R38, R34 ;  /* 0x0000002226227221 */ /* 0x004fc80000000100 */
[----:B------:R-:W-:Y:S01]  /*1b00*/  FFMA R38, R15, R34, R38 ;  /* 0x000000220f267223 */ /* 0x000fe20000000026 */
[----:B------:R-:W-:Y:S02]  /*1b10*/  IADD3.X R34, R27, R10, RZ, P0, !PT ;  /* 0x0000000a1b227210 */ /* 0x000fe400007fe4ff */
[----:B------:R-:W-:Y:S01]  /*1b20*/  IADD3 R58, P0, R56, R28, RZ ;  /* 0x0000001c383a7210 */ /* 0x000fe20007f1e0ff */
[----:B----4-:R-:W-:-:S04]  /*1b30*/  FADD R9, -R24, R9 ;  /* 0x0000000918097221 */ /* 0x010fc80000000100 */
[----:B------:R-:W-:Y:S01]  /*1b40*/  IMAD.X R59, R34, 0x1, R33, P0 ;  /* 0x00000001223b7824 */ /* 0x000fe200000e0621 */
[----:B------:R-:W-:Y:S01]  /*1b50*/  IADD3 R56, P0, R7, R56, RZ ;  /* 0x0000003807387210 */ /* 0x000fe20007f1e0ff */
[----:B------:R-:W-:-:S03]  /*1b60*/  FFMA R42, R15, R9, R24 ;  /* 0x000000090f2a7223 */ /* 0x000fc60000000018 */
[----:B------:R-:W-:Y:S01]  /*1b70*/  IADD3.X R57, R29, R34, RZ, P0, !PT ;  /* 0x000000221d397210 */ /* 0x000fe200007fe4ff */
[----:B------:R-:W-:Y:S01]  /*1b80*/  FADD R42, -R19, R42 ;  /* 0x0000002a132a7221 */ /* 0x000fe20000000100 */
[----:B-1----:R-:W-:Y:S01]  /*1b90*/  IADD3 R52, P0, R11, R26, RZ ;  /* 0x0000001a0b347210 */ /* 0x002fe20007f1e0ff */
[----:B------:R-:W-:-:S04]  /*1ba0*/  IMAD.WIDE R58, R32, 0x4, R58 ;  /* 0x00000004203a7825 */ /* 0x000fc800078e023a */
[----:B------:R-:W-:Y:S01]  /*1bb0*/  FFMA R19, R2, R42, R19 ;  /* 0x0000002a02137223 */ /* 0x000fe20000000013 */
[----:B------:R-:W-:Y:S02]  /*1bc0*/  IADD3.X R42, R44, R27, RZ, P0, !PT ;  /* 0x0000001b2c2a7210 */ /* 0x000fe400007fe4ff */
[----:B------:R-:W-:Y:S01]  /*1bd0*/  IADD3 R54, P0, R52, R28, RZ ;  /* 0x0000001c34367210 */ /* 0x000fe20007f1e0ff */
[----:B------:R0:W2:Y:S01]  /*1be0*/  LDG.E.EL R34, desc[UR4][R58.64] ;  /* 0x000000043a227981 */ /* 0x0000a2000c2e1900 */
[----:B------:R-:W-:Y:S01]  /*1bf0*/  IMAD.WIDE R60, R32, 0x4, R56 ;  /* 0x00000004203c7825 */ /* 0x000fe200078e0238 */
[----:B------:R-:W-:-:S03]  /*1c00*/  IADD3 R56, P2, R39, R28, RZ ;  /* 0x0000001c27387210 */ /* 0x000fc60007f5e0ff */
[----:B------:R-:W-:Y:S02]  /*1c10*/  IMAD.X R10, R49, 0x1, R10, P1 ;  /* 0x00000001310a7824 */ /* 0x000fe400008e060a */
[----:B------:R-:W-:Y:S01]  /*1c20*/  FADD R38, -R41, R38 ;  /* 0x0000002629267221 */ /* 0x000fe20000000100 */
[----:B------:R-:W-:Y:S01]  /*1c30*/  IMAD.X R55, R42, 0x1, R33, P0 ;  /* 0x000000012a377824 */ /* 0x000fe200000e0621 */
[----:B------:R-:W4:Y:S01]  /*1c40*/  LDG.E.EL R24, desc[UR4][R60.64] ;  /* 0x000000043c187981 */ /* 0x000f22000c2e1900 */
[----:B0-----:R-:W-:Y:S01]  /*1c50*/  IADD3 R58, P1, R39, R7, RZ ;  /* 0x00000007273a7210 */ /* 0x001fe20007f3e0ff */
[----:B------:R-:W-:Y:S01]  /*1c60*/  IMAD.WIDE R54, R32, 0x4, R54 ;  /* 0x0000000420367825 */ /* 0x000fe200078e0236 */
[----:B------:R-:W-:Y:S02]  /*1c70*/  IADD3.X R57, R10, R33, RZ, P2, !PT ;  /* 0x000000210a397210 */ /* 0x000fe400017fe4ff */
[----:B------:R-:W-:Y:S01]  /*1c80*/  IADD3 R52, P0, R7, R52, RZ ;  /* 0x0000003407347210 */ /* 0x000fe20007f1e0ff */
[----:B------:R-:W-:Y:S01]  /*1c90*/  IMAD.X R59, R10, 0x1, R29, P1 ;  /* 0x000000010a3b7824 */ /* 0x000fe200008e061d */
[----:B------:R0:W2:Y:S01]  /*1ca0*/  LDG.E.EL R37, desc[UR4][R54.64] ;  /* 0x0000000436257981 */ /* 0x0000a2000c2e1900 */
[----:B------:R-:W-:Y:S01]  /*1cb0*/  IMAD.WIDE R56, R32, 0x4, R56 ;  /* 0x0000000420387825 */ /* 0x000fe200078e0238 */
[----:B------:R-:W-:-:S03]  /*1cc0*/  IADD3 R11, P1, R30, R11, RZ ;  /* 0x0000000b1e0b7210 */ /* 0x000fc60007f3e0ff */
[----:B------:R-:W-:-:S04]  /*1cd0*/  IMAD.WIDE R58, R32, 0x4, R58 ;  /* 0x00000004203a7825 */ /* 0x000fc800078e023a */
[----:B------:R-:W-:Y:S01]  /*1ce0*/  FFMA R38, R2, R38, R41 ;  /* 0x0000002602267223 */ /* 0x000fe20000000029 */
[----:B------:R1:W4:Y:S01]  /*1cf0*/  LDG.E.EL R10, desc[UR4][R56.64] ;  /* 0x00000004380a7981 */ /* 0x000322000c2e1900 */
[----:B------:R-:W-:Y:S01]  /*1d00*/  IMAD.X R53, R29, 0x1, R42, P0 ;  /* 0x000000011d357824 */ /* 0x000fe200000e062a */
[----:B0-----:R-:W-:Y:S02]  /*1d10*/  IADD3 R54, P0, R26, R43, RZ ;  /* 0x0000002b1a367210 */ /* 0x001fe40007f1e0ff */
[----:B------:R0:W4:Y:S01]  /*1d20*/  LDG.E.EL R2, desc[UR4][R58.64] ;  /* 0x000000043a027981 */ /* 0x000122000c2e1900 */
[----:B------:R-:W-:Y:S02]  /*1d30*/  IADD3.X R44, R49, R44, RZ, P1, !PT ;  /* 0x0000002c312c7210 */ /* 0x000fe40000ffe4ff */
[----:B------:R-:W-:Y:S02]  /*1d40*/  IADD3.X R42, R27, R46, RZ, P0, !PT ;  /* 0x0000002e1b2a7210 */ /* 0x000fe400007fe4ff */
[----:B-1----:R-:W-:-:S02]  /*1d50*/  IADD3 R56, P0, R54, R28, RZ ;  /* 0x0000001c36387210 */ /* 0x002fc40007f1e0ff */
[----:B0-----:R-:W-:-:S03]  /*1d60*/  IADD3 R58, P2, R11, R28, RZ ;  /* 0x0000001c0b3a7210 */ /* 0x001fc60007f5e0ff */
[--C-:B------:R-:W-:Y:S01]  /*1d70*/  IMAD.X R57, R42, 0x1, R33.reuse, P0 ;  /* 0x000000012a397824 */ /* 0x100fe200000e0621 */
[----:B------:R-:W-:Y:S02]  /*1d80*/  IADD3 R60, P1, R11, R7, RZ ;  /* 0x000000070b3c7210 */ /* 0x000fe40007f3e0ff */
[----:B------:R-:W-:Y:S01]  /*1d90*/  IADD3 R54, P0, R7, R54, RZ ;  /* 0x0000003607367210 */ /* 0x000fe20007f1e0ff */
[----:B------:R-:W-:Y:S01]  /*1da0*/  IMAD.X R59, R44, 0x1, R33, P2 ;  /* 0x000000012c3b7824 */ /* 0x000fe200010e0621 */
[----:B------:R-:W-:Y:S02]  /*1db0*/  IADD3.X R61, R44, R29, RZ, P1, !PT ;  /* 0x0000001d2c3d7210 */ /* 0x000fe40000ffe4ff */
[----:B------:R-:W-:Y:S01]  /*1dc0*/  IADD3.X R55, R29, R42, RZ, P0, !PT ;  /* 0x0000002a1d377210 */ /* 0x000fe200007fe4ff */
[----:B------:R-:W-:-:S04]  /*1dd0*/  IMAD.WIDE R58, R32, 0x4, R58 ;  /* 0x00000004203a7825 */ /* 0x000fc800078e023a */
[C---:B------:R-:W-:Y:S01]  /*1de0*/  IMAD.WIDE R60, R32.reuse, 0x4, R60 ;  /* 0x00000004203c7825 */ /* 0x040fe200078e023c */
[----:B------:R0:W4:Y:S04]  /*1df0*/  LDG.E.EL R11, desc[UR4][R58.64] ;  /* 0x000000043a0b7981 */ /* 0x000128000c2e1900 */
[----:B------:R1:W4:Y:S01]  /*1e00*/  LDG.E.EL R41, desc[UR4][R60.64] ;  /* 0x000000043c297981 */ /* 0x000322000c2e1900 */
[----:B0-----:R-:W-:Y:S01]  /*1e10*/  IMAD.WIDE R58, R32, 0x4, R54 ;  /* 0x00000004203a7825 */ /* 0x001fe200078e0236 */
[----:B------:R-:W-:-:S03]  /*1e20*/  IADD3 R54, P0, R30, R43, RZ ;  /* 0x0000002b1e367210 */ /* 0x000fc60007f1e0ff */
[C---:B-1----:R-:W-:Y:S01]  /*1e30*/  IMAD.WIDE R60, R32.reuse, 0x4, R56 ;  /* 0x00000004203c7825 */ /* 0x042fe200078e0238 */
[----:B------:R0:W4:Y:S03]  /*1e40*/  LDG.E.EL R43, desc[UR4][R58.64] ;  /* 0x000000043a2b7981 */ /* 0x000126000c2e1900 */
[----:B------:R-:W-:Y:S01]  /*1e50*/  IMAD.X R46, R49, 0x1, R46, P0 ;  /* 0x00000001312e7824 */ /* 0x000fe200000e062e */
[----:B------:R-:W-:Y:S01]  /*1e60*/  IADD3 R56, P0, R54, R7, RZ ;  /* 0x0000000736387210 */ /* 0x000fe20007f1e0ff */
[----:B-----5:R-:W-:Y:S01]  /*1e70*/  FADD R6, -R35, R6 ;  /* 0x0000000623067221 */ /* 0x020fe20000000100 */
[----:B------:R1:W5:Y:S02]  /*1e80*/  LDG.E.EL R39, desc[UR4][R60.64] ;  /* 0x000000043c277981 */ /* 0x000364000c2e1900 */
[----:B------:R-:W-:Y:S02]  /*1e90*/  IADD3.X R57, R46, R29, RZ, P0, !PT ;  /* 0x0000001d2e397210 */ /* 0x000fe400007fe4ff */
[----:B------:R-:W-:Y:S01]  /*1ea0*/  IADD3 R54, P0, R54, R28, RZ ;  /* 0x0000001c36367210 */ /* 0x000fe20007f1e0ff */
[----:B------:R-:W-:-:S04]  /*1eb0*/  IMAD.WIDE R56, R32, 0x4, R56 ;  /* 0x0000000420387825 */ /* 0x000fc800078e0238 */
[----:B------:R-:W-:Y:S02]  /*1ec0*/  IMAD.X R55, R46, 0x1, R33, P0 ;  /* 0x000000012e377824 */ /* 0x000fe400000e0621 */
[C---:B------:R-:W-:Y:S01]  /*1ed0*/  FFMA R46, R12.reuse, R6, R35 ;  /* 0x000000060c2e7223 */ /* 0x040fe20000000023 */
[----:B0-----:R-:W-:Y:S01]  /*1ee0*/  IADD3 R58, P0, R45, R26, RZ ;  /* 0x0000001a2d3a7210 */ /* 0x001fe20007f1e0ff */
[----:B---3--:R-:W-:Y:S01]  /*1ef0*/  FADD R6, -R51, R36 ;  /* 0x0000002433067221 */ /* 0x008fe20000000100 */
[----:B------:R-:W-:Y:S01]  /*1f00*/  IADD3 R45, P3, R30, R45, RZ ;  /* 0x0000002d1e2d7210 */ /* 0x000fe20007f7e0ff */
[----:B------:R0:W3:Y:S02]  /*1f10*/  LDG.E.EL R42, desc[UR4][R56.64] ;  /* 0x00000004382a7981 */ /* 0x0000e4000c2e1900 */
[----:B------:R-:W-:Y:S01]  /*1f20*/  FFMA R51, R12, R6, R51 ;  /* 0x000000060c337223 */ /* 0x000fe20000000033 */
[----:B------:R-:W-:Y:S01]  /*1f30*/  IADD3.X R6, R16, R27, RZ, P0, !PT ;  /* 0x0000001b10067210 */ /* 0x000fe200007fe4ff */
[----:B------:R-:W-:-:S02]  /*1f40*/  IMAD.X R48, R49, 0x1, R16, P3 ;  /* 0x0000000131307824 */ /* 0x000fc400018e0610 */
[----:B------:R-:W-:Y:S01]  /*1f50*/  FADD R8, -R31, R8 ;  /* 0x000000081f087221 */ /* 0x000fe20000000100 */
[----:B-1----:R-:W-:Y:S02]  /*1f60*/  IADD3 R60, P1, R58, R28, RZ ;  /* 0x0000001c3a3c7210 */ /* 0x002fe40007f3e0ff */
[----:B0-----:R-:W-:Y:S01]  /*1f70*/  IADD3 R56, P0, R45, R7, RZ ;  /* 0x000000072d387210 */ /* 0x001fe20007f1e0ff */
[----:B------:R-:W-:Y:S01]  /*1f80*/  FFMA R36, R12, R8, R31 ;  /* 0x000000080c247223 */ /* 0x000fe2000000001f */
[----:B------:R-:W-:Y:S01]  /*1f90*/  IADD3 R58, P2, R7, R58, RZ ;  /* 0x0000003a073a7210 */ /* 0x000fe20007f5e0ff */
[----:B------:R-:W-:Y:S01]  /*1fa0*/  IMAD.WIDE R54, R32, 0x4, R54 ;  /* 0x0000000420367825 */ /* 0x000fe200078e0236 */
[----:B------:R-:W-:Y:S02]  /*1fb0*/  IADD3.X R57, R48, R29, RZ, P0, !PT ;  /* 0x0000001d30397210 */ /* 0x000fe400007fe4ff */
[----:B------:R-:W-:Y:S01]  /*1fc0*/  IADD3 R8, P0, R26, R17, RZ ;  /* 0x000000111a087210 */ /* 0x000fe20007f1e0ff */
[----:B------:R-:W-:Y:S01]  /*1fd0*/  IMAD.X R59, R29, 0x1, R6, P2 ;  /* 0x000000011d3b7824 */ /* 0x000fe200010e0606 */
[----:B------:R-:W-:Y:S01]  /*1fe0*/  IADD3.X R61, R6, R33, RZ, P1, !PT ;  /* 0x00000021063d7210 */ /* 0x000fe20000ffe4ff */
[----:B------:R0:W3:Y:S02]  /*1ff0*/  LDG.E.EL R44, desc[UR4][R54.64] ;  /* 0x00000004362c7981 */ /* 0x0000e4000c2e1900 */
[----:B------:R-:W-:Y:S01]  /*2000*/  IMAD.X R6, R27, 0x1, R47, P0 ;  /* 0x000000011b067824 */ /* 0x000fe200000e062f */
[----:B0-----:R-:W-:-:S04]  /*2010*/  IADD3 R54, P0, R8, R28, RZ ;  /* 0x0000001c08367210 */ /* 0x001fc80007f1e0ff */
[----:B------:R-:W-:Y:S02]  /*2020*/  IADD3.X R55, R6, R33, RZ, P0, !PT ;  /* 0x0000002106377210 */ /* 0x000fe400007fe4ff */
[----:B------:R-:W-:-:S05]  /*2030*/  IADD3 R8, P0, R7, R8, RZ ;  /* 0x0000000807087210 */ /* 0x000fca0007f1e0ff */
[----:B------:R-:W-:Y:S01]  /*2040*/  IMAD.X R9, R29, 0x1, R6, P0 ;  /* 0x000000011d097824 */ /* 0x000fe200000e0606 */
[----:B------:R-:W-:Y:S01]  /*2050*/  IADD3 R26, P0, R23, R26, RZ ;  /* 0x0000001a171a7210 */ /* 0x000fe20007f1e0ff */
[----:B------:R-:W-:-:S04]  /*2060*/  IMAD.WIDE R52, R32, 0x4, R52 ;  /* 0x0000000420347825 */ /* 0x000fc800078e0234 */
[C---:B------:R-:W-:Y:S01]  /*2070*/  IMAD.WIDE R8, R32.reuse, 0x4, R8 ;  /* 0x0000000420087825 */ /* 0x040fe200078e0208 */
[----:B------:R-:W-:Y:S01]  /*2080*/  IADD3 R17, P1, R30, R17, RZ ;  /* 0x000000111e117210 */ /* 0x000fe20007f3e0ff */
[----:B------:R0:W3:Y:S01]  /*2090*/  LDG.E.EL R53, desc[UR4][R52.64] ;  /* 0x0000000434357981 */ /* 0x0000e2000c2e1900 */
[----:B------:R-:W-:Y:S01]  /*20a0*/  IADD3 R23, P2, R30, R23, RZ ;  /* 0x000000171e177210 */ /* 0x000fe20007f5e0ff */
[C---:B------:R-:W-:Y:S02]  /*20b0*/  IMAD.WIDE R54, R32.reuse, 0x4, R54 ;  /* 0x0000000420367825 */ /* 0x040fe400078e0236 */
[----:B------:R1:W5:Y:S02]  /*20c0*/  LDG.E.EL R30, desc[UR4][R8.64] ;  /* 0x00000004081e7981 */ /* 0x000364000c2e1900 */
[----:B------:R-:W-:Y:S02]  /*20d0*/  IMAD.WIDE R56, R32, 0x4, R56 ;  /* 0x0000000420387825 */ /* 0x000fe400078e0238 */
[----:B------:R1:W5:Y:S01]  /*20e0*/  LDG.E.EL R50, desc[UR4][R54.64] ;  /* 0x0000000436327981 */ /* 0x000362000c2e1900 */
[----:B------:R-:W-:Y:S01]  /*20f0*/  IADD3 R6, P3, R17, R7, RZ ;  /* 0x0000000711067210 */ /* 0x000fe20007f7e0ff */
[----:B------:R-:W-:Y:S01]  /*2100*/  IMAD.X R27, R18, 0x1, R27, P0 ;  /* 0x00000001121b7824 */ /* 0x000fe200000e061b */
[----:B0-----:R-:W-:Y:S01]  /*2110*/  IADD3.X R52, R49, R47, RZ, P1, !PT ;  /* 0x0000002f31347210 */ /* 0x001fe20000ffe4ff */
[----:B------:R0:W5:Y:S01]  /*2120*/  LDG.E.EL R31, desc[UR4][R56.64] ;  /* 0x00000004381f7981 */ /* 0x000162000c2e1900 */
[----:B-1----:R-:W-:-:S02]  /*2130*/  IADD3 R8, P5, R45, R28, RZ ;  /* 0x0000001c2d087210 */ /* 0x002fc40007fbe0ff */
[----:B------:R-:W-:Y:S02]  /*2140*/  IADD3.X R18, R49, R18, RZ, P2, !PT ;  /* 0x0000001231127210 */ /* 0x000fe400017fe4ff */
[----:B------:R-:W-:Y:S01]  /*2150*/  IADD3 R54, P4, R26, R28, RZ ;  /* 0x0000001c1a367210 */ /* 0x000fe20007f9e0ff */
[----:B------:R-:W-:Y:S01]  /*2160*/  IMAD.X R9, R48, 0x1, R33, P5 ;  /* 0x0000000130097824 */ /* 0x000fe200028e0621 */
[----:B------:R-:W-:Y:S02]  /*2170*/  IADD3 R26, P1, R7, R26, RZ ;  /* 0x0000001a071a7210 */ /* 0x000fe40007f3e0ff */
[----:B------:R-:W-:Y:S02]  /*2180*/  IADD3 R16, P2, R17, R28, RZ ;  /* 0x0000001c11107210 */ /* 0x000fe40007f5e0ff */
[----:B0-----:R-:W-:Y:S02]  /*2190*/  IADD3 R56, P0, R23, R7, RZ ;  /* 0x0000000717387210 */ /* 0x001fe40007f1e0ff */
[----:B------:R-:W-:Y:S01]  /*21a0*/  IADD3 R28, P5, R23, R28, RZ ;  /* 0x0000001c171c7210 */ /* 0x000fe20007fbe0ff */
[----:B------:R-:W-:Y:S01]  /*21b0*/  IMAD.X R7, R52, 0x1, R29, P3 ;  /* 0x0000000134077824 */ /* 0x000fe200018e061d */
[----:B------:R-:W-:Y:S01]  /*21c0*/  IADD3.X R55, R27, R33, RZ, P4, !PT ;  /* 0x000000211b377210 */ /* 0x000fe200027fe4ff */
[----:B------:R-:W-:Y:S01]  /*21d0*/  IMAD.X R27, R29, 0x1, R27, P1 ;  /* 0x000000011d1b7824 */ /* 0x000fe200008e061b */
[----:B------:R-:W-:-:S02]  /*21e0*/  IADD3.X R57, R18, R29, RZ, P0, !PT ;  /* 0x0000001d12397210 */ /* 0x000fc400007fe4ff */
[----:B------:R-:W-:Y:S02]  /*21f0*/  IADD3.X R17, R52, R33, RZ, P2, !PT ;  /* 0x0000002134117210 */ /* 0x000fe400017fe4ff */
[----:B------:R-:W-:Y:S01]  /*2200*/  IADD3.X R29, R18, R33, RZ, P5, !PT ;  /* 0x00000021121d7210 */ /* 0x000fe20002ffe4ff */
[----:B------:R-:W-:Y:S01]  /*2210*/  FADD R40, -R25, R40 ;  /* 0x0000002819287221 */ /* 0x000fe20000000100 */
[----:B------:R-:W-:-:S04]  /*2220*/  IMAD.WIDE R8, R32, 0x4, R8 ;  /* 0x0000000420087825 */ /* 0x000fc800078e0208 */
        /* <DEDUP_REMOVED lines=8> */
[----:B------:R-:W-:Y:S01]  /*22b0*/  FFMA R25, R12, R40, R25 ;  /* 0x000000280c197223 */ /* 0x000fe20000000019 */
[----:B------:R-:W5:Y:S04]  /*22c0*/  LDG.E.EL R9, desc[UR4][R8.64] ;  /* 0x0000000408097981 */ /* 0x000f68000c2e1900 */
[----:B------:R-:W5:Y:S04]  /*22d0*/  LDG.E.EL R12, desc[UR4][R60.64] ;  /* 0x000000043c0c7981 */ /* 0x000f68000c2e1900 */
[----:B------:R-:W5:Y:S04]  /*22e0*/  LDG.E.EL R40, desc[UR4][R58.64] ;  /* 0x000000043a287981 */ /* 0x000f68000c2e1900 */
[----:B------:R-:W5:Y:S04]  /*22f0*/  LDG.E.EL R55, desc[UR4][R54.64] ;  /* 0x0000000436377981 */ /* 0x000f68000c2e1900 */
[----:B------:R0:W5:Y:S04]  /*2300*/  LDG.E.EL R18, desc[UR4][R6.64] ;  /* 0x0000000406127981 */ /* 0x000168000c2e1900 */
[----:B------:R-:W5:Y:S04]  /*2310*/  LDG.E.EL R27, desc[UR4][R26.64] ;  /* 0x000000041a1b7981 */ /* 0x000f68000c2e1900 */
[----:B------:R-:W5:Y:S01]  /*2320*/  LDG.E.EL R16, desc[UR4][R16.64] ;  /* 0x0000000410107981 */ /* 0x000f62000c2e1900 */
[----:B0-----:R-:W0:Y:S03]  /*2330*/  LDC.64 R6, c[0x0][0x210] ;  /* 0x00008400ff067b82 */ /* 0x001e260000000a00 */
[----:B------:R-:W5:Y:S04]  /*2340*/  LDG.E.EL R57, desc[UR4][R56.64] ;  /* 0x0000000438397981 */ /* 0x000f68000c2e1900 */
[----:B------:R-:W5:Y:S01]  /*2350*/  LDG.E.EL R29, desc[UR4][R28.64] ;  /* 0x000000041c1d7981 */ /* 0x000f62000c2e1900 */
[----:B------:R-:W-:-:S04]  /*2360*/  FADD R25, -R46, R25 ;  /* 0x000000192e197221 */ /* 0x000fc80000000100 */
[----:B------:R-:W-:Y:S01]  /*2370*/  FFMA R46, R5, R25, R46 ;  /* 0x00000019052e7223 */ /* 0x000fe2000000002e */
[----:B------:R-:W-:Y:S01]  /*2380*/  FADD R19, -R38, R19 ;  /* 0x0000001326137221 */ /* 0x000fe20000000100 */
[----:B0-----:R-:W-:-:S04]  /*2390*/  IMAD.WIDE R6, R4, 0x4, R6 ;  /* 0x0000000404067825 */ /* 0x001fc800078e0206 */
[----:B--2---:R-:W-:-:S04]  /*23a0*/  FADD R37, -R34, R37 ;  /* 0x0000002522257221 */ /* 0x004fc80000000100 */
[----:B------:R-:W-:Y:S01]  /*23b0*/  FFMA R34, R13, R37, R34 ;  /* 0x000000250d227223 */ /* 0x000fe20000000022 */
[----:B----4-:R-:W-:Y:S01]  /*23c0*/  FADD R23, -R10, R11 ;  /* 0x0000000b0a177221 */ /* 0x010fe20000000100 */
[----:B------:R-:W-:-:S03]  /*23d0*/  FADD R41, -R2, R41 ;  /* 0x0000002902297221 */ /* 0x000fc60000000100 */
[C---:B------:R-:W-:Y:S01]  /*23e0*/  FFMA R23, R13.reuse, R23, R10 ;  /* 0x000000170d177223 */ /* 0x040fe2000000000a */
[----:B------:R-:W-:Y:S01]  /*23f0*/  FFMA R41, R13, R41, R2 ;  /* 0x000000290d297223 */ /* 0x000fe20000000002 */
[----:B------:R-:W-:Y:S02]  /*2400*/  FADD R11, -R36, R51 ;  /* 0x00000033240b7221 */ /* 0x000fe40000000100 */
[----:B------:R-:W-:Y:S02]  /*2410*/  FADD R23, -R34, R23 ;  /* 0x0000001722177221 */ /* 0x000fe40000000100 */
[C---:B------:R-:W-:Y:S02]  /*2420*/  FFMA R11, R5.reuse, R11, R36 ;  /* 0x0000000b050b7223 */ /* 0x040fe40000000024 */
[----:B------:R-:W-:Y:S02]  /*2430*/  FFMA R2, R5, R23, R34 ;  /* 0x0000001705027223 */ /* 0x000fe40000000022 */
[----:B------:R-:W-:Y:S01]  /*2440*/  FADD R46, -R11, R46 ;  /* 0x0000002e0b2e7221 */ /* 0x000fe20000000100 */
[----:B------:R-:W-:-:S03]  /*2450*/  FFMA R23, R3, R19, R38 ;  /* 0x0000001303177223 */ /* 0x000fc60000000026 */
[----:B------:R-:W-:Y:S02]  /*2460*/  FFMA R8, R0, R46, R11 ;  /* 0x0000002e00087223 */ /* 0x000fe4000000000b */
[----:B------:R-:W-:Y:S01]  /*2470*/  STG.E.128 desc[UR4][R6.64], R20 ;  /* 0x0000001406007986 */ /* 0x000fe2000c101d04 */
[----:B---3--:R-:W-:-:S04]  /*2480*/  FADD R53, -R24, R53 ;  /* 0x0000003518357221 */ /* 0x008fc80000000100 */
[----:B------:R-:W-:Y:S01]  /*2490*/  FFMA R24, R13, R53, R24 ;  /* 0x000000350d187223 */ /* 0x000fe20000000018 */
[----:B-----5:R-:W-:-:S04]  /*24a0*/  FADD R31, -R42, R31 ;  /* 0x0000001f2a1f7221 */ /* 0x020fc80000000100 */
[----:B------:R-:W-:Y:S01]  /*24b0*/  FFMA R31, R14, R31, R42 ;  /* 0x0000001f0e1f7223 */ /* 0x000fe2000000002a */
[----:B------:R-:W-:-:S04]  /*24c0*/  FADD R13, -R24, R41 ;  /* 0x00000029180d7221 */ /* 0x000fc80000000100 */
[----:B------:R-:W-:-:S04]  /*24d0*/  FFMA R13, R5, R13, R24 ;  /* 0x0000000d050d7223 */ /* 0x000fc80000000018 */
[----:B------:R-:W-:Y:S01]  /*24e0*/  FADD R2, -R13, R2 ;  /* 0x000000020d027221 */ /* 0x000fe20000000100 */
[----:B------:R-:W-:Y:S01]  /*24f0*/  FADD R9, -R44, R9 ;  /* 0x000000092c097221 */ /* 0x000fe20000000100 */
[----:B------:R-:W-:Y:S01]  /*2500*/  FADD R12, -R39, R12 ;  /* 0x0000000c270c7221 */ /* 0x000fe20000000100 */
[----:B------:R-:W-:Y:S01]  /*2510*/  FADD R40, -R43, R40 ;  /* 0x000000282b287221 */ /* 0x000fe20000000100 */
[----:B------:R-:W-:Y:S02]  /*2520*/  FADD R55, -R50, R55 ;  /* 0x0000003732377221 */ /* 0x000fe40000000100 */
[C---:B------:R-:W-:Y:S01]  /*2530*/  FFMA R12, R14.reuse, R12, R39 ;  /* 0x0000000c0e0c7223 */ /* 0x040fe20000000027 */
[C---:B------:R-:W-:Y:S01]  /*2540*/  FFMA R40, R14.reuse, R40, R43 ;  /* 0x000000280e287223 */ /* 0x040fe2000000002b */
[----:B------:R-:W-:Y:S01]  /*2550*/  FFMA R9, R14, R9, R44 ;  /* 0x000000090e097223 */ /* 0x000fe2000000002c */
[----:B------:R-:W-:Y:S01]  /*2560*/  FFMA R50, R15, R55, R50 ;  /* 0x000000370f327223 */ /* 0x000fe20000000032 */
[----:B------:R-:W-:-:S04]  /*2570*/  FADD R27, -R30, R27 ;  /* 0x0000001b1e1b7221 */ /* 0x000fc80000000100 */
[----:B------:R-:W-:Y:S01]  /*2580*/  FFMA R30, R15, R27, R30 ;  /* 0x0000001b0f1e7223 */ /* 0x000fe2000000001e */
[----:B------:R-:W-:Y:S01]  /*2590*/  FADD R57, -R18, R57 ;  /* 0x0000003912397221 */ /* 0x000fe20000000100 */
[----:B------:R-:W-:-:S03]  /*25a0*/  FADD R29, -R16, R29 ;  /* 0x0000001d101d7221 */ /* 0x000fc60000000100 */
[C---:B------:R-:W-:Y:S01]  /*25b0*/  FFMA R57, R15.reuse, R57, R18 ;  /* 0x000000390f397223 */ /* 0x040fe20000000012 */
[----:B------:R-:W-:Y:S01]  /*25c0*/  FFMA R29, R15, R29, R16 ;  /* 0x0000001d0f1d7223 */ /* 0x000fe20000000010 */
[----:B------:R-:W-:Y:S01]  /*25d0*/  FADD R31, -R40, R31 ;  /* 0x0000001f281f7221 */ /* 0x000fe20000000100 */
[----:B------:R-:W-:Y:S01]  /*25e0*/  FADD R9, -R12, R9 ;  /* 0x000000090c097221 */ /* 0x000fe20000000100 */
[----:B------:R-:W-:Y:S01]  /*25f0*/  FADD R57, -R30, R57 ;  /* 0x000000391e397221 */ /* 0x000fe20000000100 */
[----:B------:R-:W-:Y:S01]  /*2600*/  FADD R29, -R50, R29 ;  /* 0x0000001d321d7221 */ /* 0x000fe20000000100 */
[C---:B------:R-:W-:Y:S01]  /*2610*/  FFMA R31, R5.reuse, R31, R40 ;  /* 0x0000001f051f7223 */ /* 0x040fe20000000028 */
[C---:B------:R-:W-:Y:S01]  /*2620*/  FFMA R12, R5.reuse, R9, R12 ;  /* 0x00000009050c7223 */ /* 0x040fe2000000000c */
[C---:B------:R-:W-:Y:S01]  /*2630*/  FFMA R57, R5.reuse, R57, R30 ;  /* 0x0000003905397223 */ /* 0x040fe2000000001e */
[----:B------:R-:W-:Y:S02]  /*2640*/  FFMA R50, R5, R29, R50 ;  /* 0x0000001d05327223 */ /* 0x000fe40000000032 */
[----:B------:R-:W-:-:S02]  /*2650*/  FADD R12, -R31, R12 ;  /* 0x0000000c1f0c7221 */ /* 0x000fc40000000100 */
[----:B------:R-:W-:Y:S01]  /*2660*/  FADD R50, -R57, R50 ;  /* 0x0000003239327221 */ /* 0x000fe20000000100 */
[C---:B------:R-:W-:Y:S01]  /*2670*/  FFMA R9, R0.reuse, R2, R13 ;  /* 0x0000000200097223 */ /* 0x040fe2000000000d */
[C---:B------:R-:W-:Y:S02]  /*2680*/  FFMA R10, R0.reuse, R12, R31 ;  /* 0x0000000c000a7223 */ /* 0x040fe4000000001f */
[----:B------:R-:W-:-:S05]  /*2690*/  FFMA R11, R0, R50, R57 ;  /* 0x00000032000b7223 */ /* 0x000fca0000000039 */
[----:B------:R-:W-:Y:S01]  /*26a0*/  STG.E.128 desc[UR4][R6.64+0x800], R8 ;  /* 0x0008000806007986 */ /* 0x000fe2000c101d04 */
[----:B------:R-:W-:Y:S05]  /*26b0*/  EXIT ;  /* 0x000000000000794d */ /* 0x000fea0003800000 */
.L_x_0:
[----:B------:R-:W-:-:S00]  /*26c0*/  BRA `(.L_x_0) ;  /* 0xfffffffc00fc7947 */ /* 0x000fc0000383ffff */
[----:B------:R-:W-:-:S00]  /*26d0*/  NOP ;  /* 0x0000000000007918 */ /* 0x000fc00000000000 */
        /* <DEDUP_REMOVED lines=10> */
.L_x_1:


//--------------------- .nv.constant0.triton_poi_fused__unsafe_index_add_mul_sub_13 --------------------------
	.section	.nv.constant0.triton_poi_fused__unsafe_index_add_mul_sub_13,"a",@progbits
	.sectionflags	@""
	.align	4
.nv.constant0.triton_poi_fused__unsafe_index_add_mul_sub_13:
	.zero		620
